	.target	sm_100a

	.elftype	@"ET_EXEC"


//--------------------- .note.nv.tkinfo           --------------------------
	.section	.note.nv.tkinfo,"",@"SHT_NOTE"
	.sectionflags	@"SHF_NOTE_NV_TKINFO"
	.tkinfo
        /*0018*/ 	.word	0x00000002
        /*0030*/ 	.string	""
        /*0030*/ 	.string	"ptxas"
        /*0030*/ 	.string	"Cuda compilation tools, release 13.0, V13.0.88"
        /*0030*/ 	.string	"Build cuda_13.0.r13.0/compiler.36424714_0"
        /*0030*/ 	.string	"-arch sm_100a -m 64 "



//--------------------- .note.nv.cuinfo           --------------------------
	.section	.note.nv.cuinfo,"",@"SHT_NOTE"
	.sectionflags	@"SHF_NOTE_NV_CUINFO"
        /*0018*/ 	.short	0x0002
        /*001a*/ 	.short	0x0064
        /*001c*/ 	.short	0x0082
	.zero		2


//--------------------- .nv.info                  --------------------------
	.section	.nv.info,"",@"SHT_CUDA_INFO"
	.align	4


	//----- nvinfo : EIATTR_REGCOUNT
	.align		4
        /*0000*/ 	.byte	0x04, 0x2f
        /*0002*/ 	.short	(.L_16 - .L_15)
	.align		4
.L_15:
        /*0004*/ 	.word	index@(_ZN7cutlass13device_kernelINS_4gemm6kernel13GemmUniversalIN4cute5tupleIJiiiiEEENS1_10collective13CollectiveMmaINS1_35MainloopSm100TmaUmmaWarpSpecializedILi9ELi2ELi2ENS5_IJNS4_1CILi1EEESB_SB_EEEEENS5_IJNSA_ILi128EEENSA_ILi176EEENSA_ILi64EEEEEEaNS5_IJlSB_lEEEaSI_NS4_8TiledMMAINS4_8MMA_AtomIJNS4_15SM100_MMA_S8_SSIaaiLi128ELi176ELNS4_4UMMA5MajorE0ELSN_0ELNSM_8SaturateE0EEEEEENS4_6LayoutISC_NS5_IJNSA_ILi0EEESS_SS_EEEEENS5_IJNS4_10UnderscoreESV_SV_EEEEENS4_13SM90_TMA_LOADENS4_14ComposedLayoutINS4_7SwizzleILi2ELi4ELi3EEENS4_18smem_ptr_flag_bitsILi8EEENSR_INS5_IJNSA_ILi8EEESG_EEENS5_IJSG_SB_EEEEEEEvNS4_8identityESY_S18_vS19_EENS_8epilogue10collective18CollectiveEpilogueINS1B_23Sm100TmaWarpSpecializedILi1ELi1ELi176ELb0ELb0EEEJSH_NS5_IJNSR_ISE_SB_EENSR_ISF_SB_EEEEEaSI_aSI_NS1B_6fusion15FusionCallbacksIS1F_NS1J_17LinearCombinationIaiaiLNS_15FloatRoundStyleE2EEESH_S1I_JEEENS4_5SM1004TMEM4LOAD26SM100_TMEM_LOAD_32dp32b16xESY_NSZ_INS10_ILi0ELi4ELi3EEES13_NSR_INS5_IJS14_NSA_ILi16EEEEEENS5_IJS1U_SB_EEEEEEENS4_39AutoVectorizingCopyWithAssumedAlignmentILi128EEENS4_14SM90_TMA_STOREES1Y_S20_S20_EEEvvEEEEvNT_6ParamsE)
        /*0008*/ 	.word	0x000000ff


	//----- nvinfo : EIATTR_FRAME_SIZE
	.align		4
.L_16:
        /*000c*/ 	.byte	0x04, 0x11
        /*000e*/ 	.short	(.L_18 - .L_17)
	.align		4
.L_17:
        /*0010*/ 	.word	index@($__internal_2_$__cuda_sm10x_tcgen05_guardrail_trap_unallocated_columns_being_dealloced)
        /*0014*/ 	.word	0x00000020


	//----- nvinfo : EIATTR_FRAME_SIZE
	.align		4
.L_18:
        /*0018*/ 	.byte	0x04, 0x11
        /*001a*/ 	.short	(.L_20 - .L_19)
	.align		4
.L_19:
        /*001c*/ 	.word	index@($__internal_1_$__cuda_sm10x_tcgen05_guardrail_trap_phase_invalid_during_alloc)
        /*0020*/ 	.word	0x00000020


	//----- nvinfo : EIATTR_FRAME_SIZE
	.align		4
.L_20:
        /*0024*/ 	.byte	0x04, 0x11
        /*0026*/ 	.short	(.L_22 - .L_21)
	.align		4
.L_21:
        /*0028*/ 	.word	index@($__internal_0_$__cuda_sm10x_tcgen05_guardrail_trap_col_being_dealloced_not_returned_by_alloc)
        /*002c*/ 	.word	0x00000020


	//----- nvinfo : EIATTR_FRAME_SIZE
	.align		4
.L_22:
        /*0030*/ 	.byte	0x04, 0x11
        /*0032*/ 	.short	(.L_24 - .L_23)
	.align		4
.L_23:
        /*0034*/ 	.word	index@(_ZN7cutlass13device_kernelINS_4gemm6kernel13GemmUniversalIN4cute5tupleIJiiiiEEENS1_10collective13CollectiveMmaINS1_35MainloopSm100TmaUmmaWarpSpecializedILi9ELi2ELi2ENS5_IJNS4_1CILi1EEESB_SB_EEEEENS5_IJNSA_ILi128EEENSA_ILi176EEENSA_ILi64EEEEEEaNS5_IJlSB_lEEEaSI_NS4_8TiledMMAINS4_8MMA_AtomIJNS4_15SM100_MMA_S8_SSIaaiLi128ELi176ELNS4_4UMMA5MajorE0ELSN_0ELNSM_8SaturateE0EEEEEENS4_6LayoutISC_NS5_IJNSA_ILi0EEESS_SS_EEEEENS5_IJNS4_10UnderscoreESV_SV_EEEEENS4_13SM90_TMA_LOADENS4_14ComposedLayoutINS4_7SwizzleILi2ELi4ELi3EEENS4_18smem_ptr_flag_bitsILi8EEENSR_INS5_IJNSA_ILi8EEESG_EEENS5_IJSG_SB_EEEEEEEvNS4_8identityESY_S18_vS19_EENS_8epilogue10collective18CollectiveEpilogueINS1B_23Sm100TmaWarpSpecializedILi1ELi1ELi176ELb0ELb0EEEJSH_NS5_IJNSR_ISE_SB_EENSR_ISF_SB_EEEEEaSI_aSI_NS1B_6fusion15FusionCallbacksIS1F_NS1J_17LinearCombinationIaiaiLNS_15FloatRoundStyleE2EEESH_S1I_JEEENS4_5SM1004TMEM4LOAD26SM100_TMEM_LOAD_32dp32b16xESY_NSZ_INS10_ILi0ELi4ELi3EEES13_NSR_INS5_IJS14_NSA_ILi16EEEEEENS5_IJS1U_SB_EEEEEEENS4_39AutoVectorizingCopyWithAssumedAlignmentILi128EEENS4_14SM90_TMA_STOREES1Y_S20_S20_EEEvvEEEEvNT_6ParamsE)
        /*0038*/ 	.word	0x00000020


	//----- nvinfo : EIATTR_MIN_STACK_SIZE
	.align		4
.L_24:
        /*003c*/ 	.byte	0x04, 0x12
        /*003e*/ 	.short	(.L_26 - .L_25)
	.align		4
.L_25:
        /*0040*/ 	.word	index@(_ZN7cutlass13device_kernelINS_4gemm6kernel13GemmUniversalIN4cute5tupleIJiiiiEEENS1_10collective13CollectiveMmaINS1_35MainloopSm100TmaUmmaWarpSpecializedILi9ELi2ELi2ENS5_IJNS4_1CILi1EEESB_SB_EEEEENS5_IJNSA_ILi128EEENSA_ILi176EEENSA_ILi64EEEEEEaNS5_IJlSB_lEEEaSI_NS4_8TiledMMAINS4_8MMA_AtomIJNS4_15SM100_MMA_S8_SSIaaiLi128ELi176ELNS4_4UMMA5MajorE0ELSN_0ELNSM_8SaturateE0EEEEEENS4_6LayoutISC_NS5_IJNSA_ILi0EEESS_SS_EEEEENS5_IJNS4_10UnderscoreESV_SV_EEEEENS4_13SM90_TMA_LOADENS4_14ComposedLayoutINS4_7SwizzleILi2ELi4ELi3EEENS4_18smem_ptr_flag_bitsILi8EEENSR_INS5_IJNSA_ILi8EEESG_EEENS5_IJSG_SB_EEEEEEEvNS4_8identityESY_S18_vS19_EENS_8epilogue10collective18CollectiveEpilogueINS1B_23Sm100TmaWarpSpecializedILi1ELi1ELi176ELb0ELb0EEEJSH_NS5_IJNSR_ISE_SB_EENSR_ISF_SB_EEEEEaSI_aSI_NS1B_6fusion15FusionCallbacksIS1F_NS1J_17LinearCombinationIaiaiLNS_15FloatRoundStyleE2EEESH_S1I_JEEENS4_5SM1004TMEM4LOAD26SM100_TMEM_LOAD_32dp32b16xESY_NSZ_INS10_ILi0ELi4ELi3EEES13_NSR_INS5_IJS14_NSA_ILi16EEEEEENS5_IJS1U_SB_EEEEEEENS4_39AutoVectorizingCopyWithAssumedAlignmentILi128EEENS4_14SM90_TMA_STOREES1Y_S20_S20_EEEvvEEEEvNT_6ParamsE)
        /*0044*/ 	.word	0x00000020
.L_26:


//--------------------- .nv.compat                --------------------------
	.section	.nv.compat,"",@"SHT_CUDA_COMPAT_INFO"
	.align	4
        /*0000*/ 	.byte	0x02, 0x09, 0x01, 0x00, 0x02, 0x02, 0x03, 0x00, 0x02, 0x05, 0x06, 0x00, 0x03, 0x07, 0x01, 0x01
        /*0010*/ 	.byte	0x02, 0x03, 0x01, 0x00, 0x02, 0x06, 0x01, 0x00, 0x04, 0x0b, 0x08, 0x00, 0x01, 0x00, 0x00, 0x00
        /*0020*/ 	.byte	0x00, 0x00, 0x00, 0x00


//--------------------- .nv.info._ZN7cutlass13device_kernelINS_4gemm6kernel13GemmUniversalIN4cute5tupleIJiiiiEEENS1_10collective13CollectiveMmaINS1_35MainloopSm100TmaUmmaWarpSpecializedILi9ELi2ELi2ENS5_IJNS4_1CILi1EEESB_SB_EEEEENS5_IJNSA_ILi128EEENSA_ILi176EEENSA_ILi64EEEEEEaNS5_IJlSB_lEEEaSI_NS4_8TiledMMAINS4_8MMA_AtomIJNS4_15SM100_MMA_S8_SSIaaiLi128ELi176ELNS4_4UMMA5MajorE0ELSN_0ELNSM_8SaturateE0EEEEEENS4_6LayoutISC_NS5_IJNSA_ILi0EEESS_SS_EEEEENS5_IJNS4_10UnderscoreESV_SV_EEEEENS4_13SM90_TMA_LOADENS4_14ComposedLayoutINS4_7SwizzleILi2ELi4ELi3EEENS4_18smem_ptr_flag_bitsILi8EEENSR_INS5_IJNSA_ILi8EEESG_EEENS5_IJSG_SB_EEEEEEEvNS4_8identityESY_S18_vS19_EENS_8epilogue10collective18CollectiveEpilogueINS1B_23Sm100TmaWarpSpecializedILi1ELi1ELi176ELb0ELb0EEEJSH_NS5_IJNSR_ISE_SB_EENSR_ISF_SB_EEEEEaSI_aSI_NS1B_6fusion15FusionCallbacksIS1F_NS1J_17LinearCombinationIaiaiLNS_15FloatRoundStyleE2EEESH_S1I_JEEENS4_5SM1004TMEM4LOAD26SM100_TMEM_LOAD_32dp32b16xESY_NSZ_INS10_ILi0ELi4ELi3EEES13_NSR_INS5_IJS14_NSA_ILi16EEEEEENS5_IJS1U_SB_EEEEEEENS4_39AutoVectorizingCopyWithAssumedAlignmentILi128EEENS4_14SM90_TMA_STOREES1Y_S20_S20_EEEvvEEEEvNT_6ParamsE --------------------------
	.section	.nv.info._ZN7cutlass13device_kernelINS_4gemm6kernel13GemmUniversalIN4cute5tupleIJiiiiEEENS1_10collective13CollectiveMmaINS1_35MainloopSm100TmaUmmaWarpSpecializedILi9ELi2ELi2ENS5_IJNS4_1CILi1EEESB_SB_EEEEENS5_IJNSA_ILi128EEENSA_ILi176EEENSA_ILi64EEEEEEaNS5_IJlSB_lEEEaSI_NS4_8TiledMMAINS4_8MMA_AtomIJNS4_15SM100_MMA_S8_SSIaaiLi128ELi176ELNS4_4UMMA5MajorE0ELSN_0ELNSM_8SaturateE0EEEEEENS4_6LayoutISC_NS5_IJNSA_ILi0EEESS_SS_EEEEENS5_IJNS4_10UnderscoreESV_SV_EEEEENS4_13SM90_TMA_LOADENS4_14ComposedLayoutINS4_7SwizzleILi2ELi4ELi3EEENS4_18smem_ptr_flag_bitsILi8EEENSR_INS5_IJNSA_ILi8EEESG_EEENS5_IJSG_SB_EEEEEEEvNS4_8identityESY_S18_vS19_EENS_8epilogue10collective18CollectiveEpilogueINS1B_23Sm100TmaWarpSpecializedILi1ELi1ELi176ELb0ELb0EEEJSH_NS5_IJNSR_ISE_SB_EENSR_ISF_SB_EEEEEaSI_aSI_NS1B_6fusion15FusionCallbacksIS1F_NS1J_17LinearCombinationIaiaiLNS_15FloatRoundStyleE2EEESH_S1I_JEEENS4_5SM1004TMEM4LOAD26SM100_TMEM_LOAD_32dp32b16xESY_NSZ_INS10_ILi0ELi4ELi3EEES13_NSR_INS5_IJS14_NSA_ILi16EEEEEENS5_IJS1U_SB_EEEEEEENS4_39AutoVectorizingCopyWithAssumedAlignmentILi128EEENS4_14SM90_TMA_STOREES1Y_S20_S20_EEEvvEEEEvNT_6ParamsE,"",@"SHT_CUDA_INFO"
	.sectionflags	@""
	.align	4


	//----- nvinfo : EIATTR_CUDA_API_VERSION
	.align		4
        /*0000*/ 	.byte	0x04, 0x37
        /*0002*/ 	.short	(.L_28 - .L_27)
.L_27:
        /*0004*/ 	.word	0x00000082


	//----- nvinfo : EIATTR_KPARAM_INFO
	.align		4
.L_28:
        /*0008*/ 	.byte	0x04, 0x17
        /*000a*/ 	.short	(.L_30 - .L_29)
.L_29:
        /*000c*/ 	.word	0x00000000
        /*0010*/ 	.short	0x0000
        /*0012*/ 	.short	0x0000
        /*0014*/ 	.byte	0x00, 0xf0, 0x01, 0x20


	//----- nvinfo : EIATTR_AT_ENTRY_FRAGMENTS
	.align		4
.L_30:
        /*0018*/ 	.byte	0x04, 0x4f
        /*001a*/ 	.short	(.L_32 - .L_31)


	//   ....[0]....
.L_31:
        /*001c*/ 	.word	0x00000006


	//----- nvinfo : EIATTR_RESERVED_SMEM_USED
	.align		4
.L_32:
        /*0020*/ 	.byte	0x01, 0x41
	.zero		2


	//----- nvinfo : EIATTR_SPARSE_MMA_MASK
	.align		4
        /*0024*/ 	.byte	0x03, 0x50
        /*0026*/ 	.short	0x0000


	//----- nvinfo : EIATTR_TCGEN05_1CTA_USED
	.align		4
        /*0028*/ 	.byte	0x01, 0x51
	.zero		2


	//----- nvinfo : EIATTR_MAXREG_COUNT
	.align		4
        /*002c*/ 	.byte	0x03, 0x1b
        /*002e*/ 	.short	0x00ff


	//----- nvinfo : EIATTR_NUM_BARRIERS
	.align		4
        /*0030*/ 	.byte	0x02, 0x4c
        /*0032*/ 	.byte	0x07
	.zero		1


	//----- nvinfo : EIATTR_EXTERNS
	.align		4
        /*0034*/ 	.byte	0x04, 0x0f
        /*0036*/ 	.short	(.L_34 - .L_33)


	//   ....[0]....
	.align		4
.L_33:
        /*0038*/ 	.word	index@(__assertfail)


	//----- nvinfo : EIATTR_ANNOTATIONS
	.align		4
.L_34:
        /*003c*/ 	.byte	0x04, 0x55
        /*003e*/ 	.short	(.L_36 - .L_35)


	//   ....[0]....
.L_35:
        /*0040*/ 	.word	0x00000001
        /*0044*/ 	.byte	0xc0, 0x00, 0x00, 0x00, 0x01, 0x00, 0x00, 0x00, 0x60, 0x01, 0x00, 0x00, 0x01, 0x00, 0x00, 0x00
        /* <DEDUP_REMOVED lines=12> */
        /*0114*/ 	.byte	0x90, 0xa5, 0x00, 0x00, 0x01, 0x00, 0x00, 0x00, 0xa0, 0xa5, 0x00, 0x00


	//----- nvinfo : EIATTR_MERCURY_ISA_VERSION
	.align		4
.L_36:
        /*0120*/ 	.byte	0x03, 0x5f
        /*0122*/ 	.short	0x0101


	//----- nvinfo : EIATTR_INT_WARP_WIDE_INSTR_OFFSETS
	.align		4
        /*0124*/ 	.byte	0x04, 0x31
        /*0126*/ 	.short	(.L_38 - .L_37)


	//   ....[0]....
.L_37:
        /*0128*/ 	.word	0x00003a40


	//   ....[1]....
        /*012c*/ 	.word	0x00003a60


	//   ....[2]....
        /*0130*/ 	.word	0x00003a90


	//   ....[3]....
        /*0134*/ 	.word	0x00004650


	//   ....[4]....
        /*0138*/ 	.word	0x000046e0


	//   ....[5]....
        /*013c*/ 	.word	0x00004740


	//   ....[6]....
        /*0140*/ 	.word	0x000047a0


	//   ....[7]....
        /*0144*/ 	.word	0x00004800


	//   ....[8]....
        /*0148*/ 	.word	0x00004860


	//   ....[9]....
        /*014c*/ 	.word	0x000048e0


	//   ....[10]....
        /*0150*/ 	.word	0x00004920


	//   ....[11]....
        /*0154*/ 	.word	0x00004940


	//   ....[12]....
        /*0158*/ 	.word	0x00004960


	//   ....[13]....
        /*015c*/ 	.word	0x000049f0


	//   ....[14]....
        /*0160*/ 	.word	0x00004a20


	//----- nvinfo : EIATTR_COOP_GROUP_MASK_REGIDS
	.align		4
.L_38:
        /*0164*/ 	.byte	0x04, 0x29
        /*0166*/ 	.short	(.L_40 - .L_39)


	//   ....[0]....
.L_39:
        /*0168*/ 	.word	0xffffffff


	//   ....[1]....
        /*016c*/ 	.word	0xffffffff


	//   ....[2]....
        /*0170*/ 	.word	0xffffffff


	//   ....[3]....
        /*0174*/ 	.word	0xffffffff


	//   ....[4]....
        /*0178*/ 	.word	0xffffffff


	//   ....[5]....
        /*017c*/ 	.word	0xffffffff


	//   ....[6]....
        /*0180*/ 	.word	0xffffffff


	//   ....[7]....
        /*0184*/ 	.word	0xffffffff


	//   ....[8]....
        /*0188*/ 	.word	0xffffffff


	//   ....[9]....
        /*018c*/ 	.word	0xffffffff


	//   ....[10]....
        /*0190*/ 	.word	0xffffffff


	//   ....[11]....
        /*0194*/ 	.word	0xffffffff


	//   ....[12]....
        /*0198*/ 	.word	0xffffffff


	//----- nvinfo : EIATTR_COOP_GROUP_INSTR_OFFSETS
	.align		4
.L_40:
        /*019c*/ 	.byte	0x04, 0x28
        /*019e*/ 	.short	(.L_42 - .L_41)


	//   ....[0]....
.L_41:
        /*01a0*/ 	.word	0x00000090


	//   ....[1]....
        /*01a4*/ 	.word	0x00000520


	//   ....[2]....
        /*01a8*/ 	.word	0x00000760


	//   ....[3]....
        /*01ac*/ 	.word	0x000008a0


	//   ....[4]....
        /*01b0*/ 	.word	0x000009a0


	//   ....[5]....
        /*01b4*/ 	.word	0x00000b10


	//   ....[6]....
        /*01b8*/ 	.word	0x00000c70


	//   ....[7]....
        /*01bc*/ 	.word	0x00001da0


	//   ....[8]....
        /*01c0*/ 	.word	0x00002eb0


	//   ....[9]....
        /*01c4*/ 	.word	0x000030c0


	//   ....[10]....
        /*01c8*/ 	.word	0x000030f0


	//   ....[11]....
        /*01cc*/ 	.word	0x00003920


	//   ....[12]....
        /*01d0*/ 	.word	0x00003b50


	//----- nvinfo : EIATTR_VRC_CTA_INIT_COUNT
	.align		4
.L_42:
        /*01d4*/ 	.byte	0x02, 0x4a
        /*01d6*/ 	.byte	0x80
	.zero		1


	//----- nvinfo : EIATTR_SYSCALL_OFFSETS
	.align		4
        /*01d8*/ 	.byte	0x04, 0x46
        /*01da*/ 	.short	(.L_44 - .L_43)


	//   ....[0]....
.L_43:
        /*01dc*/ 	.word	0x00005f40


	//   ....[1]....
        /*01e0*/ 	.word	0x000060b0


	//   ....[2]....
        /*01e4*/ 	.word	0x00006220


	//   ....[3]....
        /*01e8*/ 	.word	0x00006390


	//   ....[4]....
        /*01ec*/ 	.word	0x00006500


	//   ....[5]....
        /*01f0*/ 	.word	0x00006670


	//   ....[6]....
        /*01f4*/ 	.word	0x000067e0


	//   ....[7]....
        /*01f8*/ 	.word	0x00006950


	//   ....[8]....
        /*01fc*/ 	.word	0x00006ac0


	//   ....[9]....
        /*0200*/ 	.word	0x00006c30


	//   ....[10]....
        /*0204*/ 	.word	0x00006da0


	//----- nvinfo : EIATTR_MBARRIER_INSTR_OFFSETS
	.align		4
.L_44:
        /*0208*/ 	.byte	0x04, 0x39
        /*020a*/ 	.short	(.L_46 - .L_45)


	//   ....[0]....
.L_45:
        /*020c*/ 	.word	0x00000620
        /*0210*/ 	.word	0x000000ff
        /*0214*/ 	.word	0x00000000
        /*0218*/ 	.short	0x0100
        /*021a*/ 	.byte	0x05
	.zero		1


	//   ....[1]....
        /*021c*/ 	.word	0x00000630
        /*0220*/ 	.word	0x000000ff
        /*0224*/ 	.word	0x00000048
        /*0228*/ 	.short	0x0100
        /*022a*/ 	.byte	0x05
	.zero		1


	//   ....[2]....
        /*022c*/ 	.word	0x00000640
        /*0230*/ 	.word	0x000000ff
        /*0234*/ 	.word	0x00000008
        /*0238*/ 	.short	0x0100
        /*023a*/ 	.byte	0x05
	.zero		1


	//   ....[3]....
        /*023c*/ 	.word	0x00000650
        /*0240*/ 	.word	0x000000ff
        /*0244*/ 	.word	0x00000050
        /*0248*/ 	.short	0x0100
        /*024a*/ 	.byte	0x05
	.zero		1


	//   ....[4]....
        /*024c*/ 	.word	0x00000660
        /*0250*/ 	.word	0x000000ff
        /*0254*/ 	.word	0x00000010
        /*0258*/ 	.short	0x0100
        /*025a*/ 	.byte	0x05
	.zero		1


	//   ....[5]....
        /*025c*/ 	.word	0x00000670
        /*0260*/ 	.word	0x000000ff
        /*0264*/ 	.word	0x00000058
        /*0268*/ 	.short	0x0100
        /*026a*/ 	.byte	0x05
	.zero		1


	//   ....[6]....
        /*026c*/ 	.word	0x00000680
        /*0270*/ 	.word	0x000000ff
        /*0274*/ 	.word	0x00000018
        /*0278*/ 	.short	0x0100
        /*027a*/ 	.byte	0x05
	.zero		1


	//   ....[7]....
        /*027c*/ 	.word	0x00000690
        /*0280*/ 	.word	0x000000ff
        /*0284*/ 	.word	0x00000060
        /*0288*/ 	.short	0x0100
        /*028a*/ 	.byte	0x05
	.zero		1


	//   ....[8]....
        /*028c*/ 	.word	0x000006a0
        /*0290*/ 	.word	0x000000ff
        /*0294*/ 	.word	0x00000020
        /*0298*/ 	.short	0x0100
        /*029a*/ 	.byte	0x05
	.zero		1


	//   ....[9]....
        /*029c*/ 	.word	0x000006b0
        /*02a0*/ 	.word	0x000000ff
        /*02a4*/ 	.word	0x00000068
        /*02a8*/ 	.short	0x0100
        /*02aa*/ 	.byte	0x05
	.zero		1


	//   ....[10]....
        /*02ac*/ 	.word	0x000006c0
        /*02b0*/ 	.word	0x000000ff
        /*02b4*/ 	.word	0x00000028
        /*02b8*/ 	.short	0x0100
        /*02ba*/ 	.byte	0x05
	.zero		1


	//   ....[11]....
        /*02bc*/ 	.word	0x000006d0
        /*02c0*/ 	.word	0x000000ff
        /*02c4*/ 	.word	0x00000070
        /*02c8*/ 	.short	0x0100
        /*02ca*/ 	.byte	0x05
	.zero		1


	//   ....[12]....
        /*02cc*/ 	.word	0x000006e0
        /*02d0*/ 	.word	0x000000ff
        /*02d4*/ 	.word	0x00000030
        /*02d8*/ 	.short	0x0100
        /*02da*/ 	.byte	0x05
	.zero		1


	//   ....[13]....
        /*02dc*/ 	.word	0x000006f0
        /*02e0*/ 	.word	0x000000ff
        /*02e4*/ 	.word	0x00000078
        /*02e8*/ 	.short	0x0100
        /*02ea*/ 	.byte	0x05
	.zero		1


	//   ....[14]....
        /*02ec*/ 	.word	0x00000700
        /*02f0*/ 	.word	0x000000ff
        /*02f4*/ 	.word	0x00000038
        /*02f8*/ 	.short	0x0100
        /*02fa*/ 	.byte	0x05
	.zero		1


	//   ....[15]....
        /*02fc*/ 	.word	0x00000710
        /*0300*/ 	.word	0x000000ff
        /*0304*/ 	.word	0x00000080
        /*0308*/ 	.short	0x0100
        /*030a*/ 	.byte	0x05
	.zero		1


	//   ....[16]....
        /*030c*/ 	.word	0x00000720
        /*0310*/ 	.word	0x000000ff
        /*0314*/ 	.word	0x00000040
        /*0318*/ 	.short	0x0100
        /*031a*/ 	.byte	0x05
	.zero		1


	//   ....[17]....
        /*031c*/ 	.word	0x00000730
        /*0320*/ 	.word	0x000000ff
        /*0324*/ 	.word	0x00000088
        /*0328*/ 	.short	0x0100
        /*032a*/ 	.byte	0x05
	.zero		1


	//   ....[18]....
        /*032c*/ 	.word	0x00000870
        /*0330*/ 	.word	0x000000ff
        /*0334*/ 	.word	0x00000090
        /*0338*/ 	.short	0x0100
        /*033a*/ 	.byte	0x06
	.zero		1


	//   ....[19]....
        /*033c*/ 	.word	0x00000880
        /*0340*/ 	.word	0x000000ff
        /*0344*/ 	.word	0x00000098
        /*0348*/ 	.short	0x0100
        /*034a*/ 	.byte	0x06
	.zero		1


	//   ....[20]....
        /*034c*/ 	.word	0x00000970
        /*0350*/ 	.word	0x000000ff
        /*0354*/ 	.word	0x000000a0
        /*0358*/ 	.short	0x0100
        /*035a*/ 	.byte	0x05
	.zero		1


	//   ....[21]....
        /*035c*/ 	.word	0x00000980
        /*0360*/ 	.word	0x000000ff
        /*0364*/ 	.word	0x000000a8
        /*0368*/ 	.short	0x0100
        /*036a*/ 	.byte	0x05
	.zero		1


	//   ....[22]....
        /*036c*/ 	.word	0x00000ac0
        /*0370*/ 	.word	0x000000ff
        /*0374*/ 	.word	0x000000b0
        /*0378*/ 	.short	0x0100
        /*037a*/ 	.byte	0x05
	.zero		1


	//   ....[23]....
        /*037c*/ 	.word	0x00000ad0
        /*0380*/ 	.word	0x000000ff
        /*0384*/ 	.word	0x000000c0
        /*0388*/ 	.short	0x0100
        /*038a*/ 	.byte	0x05
	.zero		1


	//   ....[24]....
        /*038c*/ 	.word	0x00000ae0
        /*0390*/ 	.word	0x000000ff
        /*0394*/ 	.word	0x000000b8
        /*0398*/ 	.short	0x0100
        /*039a*/ 	.byte	0x05
	.zero		1


	//   ....[25]....
        /*039c*/ 	.word	0x00000af0
        /*03a0*/ 	.word	0x000000ff
        /*03a4*/ 	.word	0x000000c8
        /*03a8*/ 	.short	0x0100
        /*03aa*/ 	.byte	0x05
	.zero		1


	//   ....[26]....
        /*03ac*/ 	.word	0x00000c20
        /*03b0*/ 	.word	0x000000ff
        /*03b4*/ 	.word	0x000000d0
        /*03b8*/ 	.short	0x0100
        /*03ba*/ 	.byte	0x06
	.zero		1


	//   ....[27]....
        /*03bc*/ 	.word	0x00000c30
        /*03c0*/ 	.word	0x000000ff
        /*03c4*/ 	.word	0x000000e0
        /*03c8*/ 	.short	0x0100
        /*03ca*/ 	.byte	0x06
	.zero		1


	//   ....[28]....
        /*03cc*/ 	.word	0x00000c40
        /*03d0*/ 	.word	0x000000ff
        /*03d4*/ 	.word	0x000000d8
        /*03d8*/ 	.short	0x0100
        /*03da*/ 	.byte	0x06
	.zero		1


	//   ....[29]....
        /*03dc*/ 	.word	0x00000c50
        /*03e0*/ 	.word	0x000000ff
        /*03e4*/ 	.word	0x000000e8
        /*03e8*/ 	.short	0x0100
        /*03ea*/ 	.byte	0x06
	.zero		1


	//   ....[30]....
        /*03ec*/ 	.word	0x00000d60
        /*03f0*/ 	.word	0x000000ff
        /*03f4*/ 	.word	0x000000f0
        /*03f8*/ 	.short	0x0100
        /*03fa*/ 	.byte	0x05
	.zero		1


	//   ....[31]....
        /*03fc*/ 	.word	0x00000d70
        /*0400*/ 	.word	0x000000ff
        /*0404*/ 	.word	0x00000100
        /*0408*/ 	.short	0x0100
        /*040a*/ 	.byte	0x05
	.zero		1


	//   ....[32]....
        /*040c*/ 	.word	0x00000d80
        /*0410*/ 	.word	0x000000ff
        /*0414*/ 	.word	0x000000f8
        /*0418*/ 	.short	0x0100
        /*041a*/ 	.byte	0x05
	.zero		1


	//   ....[33]....
        /*041c*/ 	.word	0x00000d90
        /*0420*/ 	.word	0x000000ff
        /*0424*/ 	.word	0x00000108
        /*0428*/ 	.short	0x0100
        /*042a*/ 	.byte	0x05
	.zero		1


	//   ....[34]....
        /*042c*/ 	.word	0x000016c0
        /*0430*/ 	.word	0x00000003
        /*0434*/ 	.word	0x00000100
        /*0438*/ 	.short	0x010a
        /*043a*/ 	.byte	0xff
	.zero		1


	//   ....[35]....
        /*043c*/ 	.word	0x000016f0
        /*0440*/ 	.word	0x00000003
        /*0444*/ 	.word	0x000000f0
        /*0448*/ 	.short	0x0101
        /*044a*/ 	.byte	0xff
	.zero		1


	//   ....[36]....
        /*044c*/ 	.word	0x000017c0
        /*0450*/ 	.word	0x000000ff
        /*0454*/ 	.word	0x00000048
        /*0458*/ 	.short	0x010a
        /*045a*/ 	.byte	0x06
	.zero		1


	//   ....[37]....
        /*045c*/ 	.word	0x00001840
        /*0460*/ 	.word	0x000000ff
        /*0464*/ 	.word	0x00000048
        /*0468*/ 	.short	0x010a
        /*046a*/ 	.byte	0x21
	.zero		1


	//   ....[38]....
        /*046c*/ 	.word	0x00001990
        /*0470*/ 	.word	0x000000ff
        /*0474*/ 	.word	0x00000048
        /*0478*/ 	.short	0x010a
        /*047a*/ 	.byte	0x08
	.zero		1


	//   ....[39]....
        /*047c*/ 	.word	0x00001aa0
        /*0480*/ 	.word	0x000000ff
        /*0484*/ 	.word	0x000000a8
        /*0488*/ 	.short	0x0101
        /*048a*/ 	.byte	0x04
	.zero		1


	//   ....[40]....
        /*048c*/ 	.word	0x00001ac0
        /*0490*/ 	.word	0x000000ff
        /*0494*/ 	.word	0x00000048
        /*0498*/ 	.short	0x010a
        /*049a*/ 	.byte	0x06
	.zero		1


	//   ....[41]....
        /*049c*/ 	.word	0x00001b40
        /*04a0*/ 	.word	0x000000ff
        /*04a4*/ 	.word	0x00000048
        /*04a8*/ 	.short	0x010a
        /*04aa*/ 	.byte	0x11
	.zero		1


	//   ....[42]....
        /*04ac*/ 	.word	0x00001c90
        /*04b0*/ 	.word	0x000000ff
        /*04b4*/ 	.word	0x00000048
        /*04b8*/ 	.short	0x010a
        /*04ba*/ 	.byte	0x08
	.zero		1


	//   ....[43]....
        /*04bc*/ 	.word	0x00001dd0
        /*04c0*/ 	.word	0x00000003
        /*04c4*/ 	.word	0x000000b0
        /*04c8*/ 	.short	0x010a
        /*04ca*/ 	.byte	0xff
	.zero		1


	//   ....[44]....
        /*04cc*/ 	.word	0x00001f20
        /*04d0*/ 	.word	0x00000000
        /*04d4*/ 	.word	0x00000000
        /*04d8*/ 	.short	0x0101
        /*04da*/ 	.byte	0xff
	.zero		1


	//   ....[45]....
        /*04dc*/ 	.word	0x00002450
        /*04e0*/ 	.word	0x000000ff
        /*04e4*/ 	.word	0x00000000
        /*04e8*/ 	.short	0x010a
        /*04ea*/ 	.byte	0x05
	.zero		1


	//   ....[46]....
        /*04ec*/ 	.word	0x000024e0
        /*04f0*/ 	.word	0x000000ff
        /*04f4*/ 	.word	0x00000000
        /*04f8*/ 	.short	0x010a
        /*04fa*/ 	.byte	0x05
	.zero		1


	//   ....[47]....
        /*04fc*/ 	.word	0x00002570
        /*0500*/ 	.word	0x000000ff
        /*0504*/ 	.word	0x00000000
        /*0508*/ 	.short	0x010a
        /*050a*/ 	.byte	0x05
	.zero		1


	//   ....[48]....
        /*050c*/ 	.word	0x00002600
        /*0510*/ 	.word	0x000000ff
        /*0514*/ 	.word	0x00000000
        /*0518*/ 	.short	0x010a
        /*051a*/ 	.byte	0x05
	.zero		1


	//   ....[49]....
        /*051c*/ 	.word	0x00002690
        /*0520*/ 	.word	0x000000ff
        /*0524*/ 	.word	0x00000000
        /*0528*/ 	.short	0x010a
        /*052a*/ 	.byte	0x05
	.zero		1


	//   ....[50]....
        /*052c*/ 	.word	0x00002720
        /*0530*/ 	.word	0x000000ff
        /*0534*/ 	.word	0x00000000
        /*0538*/ 	.short	0x010a
        /*053a*/ 	.byte	0x05
	.zero		1


	//   ....[51]....
        /*053c*/ 	.word	0x000027b0
        /*0540*/ 	.word	0x000000ff
        /*0544*/ 	.word	0x00000000
        /*0548*/ 	.short	0x010a
        /*054a*/ 	.byte	0x05
	.zero		1


	//   ....[52]....
        /*054c*/ 	.word	0x00002840
        /*0550*/ 	.word	0x000000ff
        /*0554*/ 	.word	0x00000000
        /*0558*/ 	.short	0x010a
        /*055a*/ 	.byte	0x05
	.zero		1


	//   ....[53]....
        /*055c*/ 	.word	0x000028e0
        /*0560*/ 	.word	0x00000000
        /*0564*/ 	.word	0x00000000
        /*0568*/ 	.short	0x010a
        /*056a*/ 	.byte	0xff
	.zero		1


	//   ....[54]....
        /*056c*/ 	.word	0x00002a00
        /*0570*/ 	.word	0x00000002
        /*0574*/ 	.word	0x000000f0
        /*0578*/ 	.short	0x010a
        /*057a*/ 	.byte	0xff
	.zero		1


	//   ....[55]....
        /*057c*/ 	.word	0x00002a60
        /*0580*/ 	.word	0x00000004
        /*0584*/ 	.word	0x00000000
        /*0588*/ 	.short	0x0101
        /*058a*/ 	.byte	0xff
	.zero		1


	//   ....[56]....
        /*058c*/ 	.word	0x00002a80
        /*0590*/ 	.word	0x000000ff
        /*0594*/ 	.word	0x000000c0
        /*0598*/ 	.short	0x010a
        /*059a*/ 	.byte	0x05
	.zero		1


	//   ....[57]....
        /*059c*/ 	.word	0x00002ba0
        /*05a0*/ 	.word	0x00000002
        /*05a4*/ 	.word	0x000000b0
        /*05a8*/ 	.short	0x010a
        /*05aa*/ 	.byte	0xff
	.zero		1


	//   ....[58]....
        /*05ac*/ 	.word	0x00002cb0
        /*05b0*/ 	.word	0x00000002
        /*05b4*/ 	.word	0x00000000
        /*05b8*/ 	.short	0x0101
        /*05ba*/ 	.byte	0xff
	.zero		1


	//   ....[59]....
        /*05bc*/ 	.word	0x00002d40
        /*05c0*/ 	.word	0x000000ff
        /*05c4*/ 	.word	0x000000c0
        /*05c8*/ 	.short	0x0106
        /*05ca*/ 	.byte	0x05
	.zero		1


	//   ....[60]....
        /*05cc*/ 	.word	0x00002d60
        /*05d0*/ 	.word	0x000000ff
        /*05d4*/ 	.word	0x000000c0
        /*05d8*/ 	.short	0x010a
        /*05da*/ 	.byte	0x05
	.zero		1


	//   ....[61]....
        /*05dc*/ 	.word	0x00002df0
        /*05e0*/ 	.word	0x000000ff
        /*05e4*/ 	.word	0x000000c0
        /*05e8*/ 	.short	0x0106
        /*05ea*/ 	.byte	0x04
	.zero		1


	//   ....[62]....
        /*05ec*/ 	.word	0x00002e30
        /*05f0*/ 	.word	0x00000000
        /*05f4*/ 	.word	0x000000c0
        /*05f8*/ 	.short	0x010a
        /*05fa*/ 	.byte	0xff
	.zero		1


	//   ....[63]....
        /*05fc*/ 	.word	0x00003330
        /*0600*/ 	.word	0x00000000
        /*0604*/ 	.word	0x000000b0
        /*0608*/ 	.short	0x010a
        /*060a*/ 	.byte	0xff
	.zero		1


	//   ....[64]....
        /*060c*/ 	.word	0x00003440
        /*0610*/ 	.word	0x00000003
        /*0614*/ 	.word	0x00000000
        /*0618*/ 	.short	0x0101
        /*061a*/ 	.byte	0xff
	.zero		1


	//   ....[65]....
        /*061c*/ 	.word	0x00003450
        /*0620*/ 	.word	0x000000ff
        /*0624*/ 	.word	0x00000000
        /*0628*/ 	.short	0x010a
        /*062a*/ 	.byte	0x05
	.zero		1


	//   ....[66]....
        /*062c*/ 	.word	0x00003460
        /*0630*/ 	.word	0x000000ff
        /*0634*/ 	.word	0x000000e0
        /*0638*/ 	.short	0x010a
        /*063a*/ 	.byte	0x0e
	.zero		1


	//   ....[67]....
        /*063c*/ 	.word	0x00003530
        /*0640*/ 	.word	0x000000ff
        /*0644*/ 	.word	0x00000000
        /*0648*/ 	.short	0x010a
        /*064a*/ 	.byte	0x07
	.zero		1


	//   ....[68]....
        /*064c*/ 	.word	0x00003660
        /*0650*/ 	.word	0x000000ff
        /*0654*/ 	.word	0x00000000
        /*0658*/ 	.short	0x010a
        /*065a*/ 	.byte	0x13
	.zero		1


	//   ....[69]....
        /*065c*/ 	.word	0x00003870
        /*0660*/ 	.word	0x000000ff
        /*0664*/ 	.word	0x00000000
        /*0668*/ 	.short	0x010a
        /*066a*/ 	.byte	0x05
	.zero		1


	//   ....[70]....
        /*066c*/ 	.word	0x00003900
        /*0670*/ 	.word	0x000000ff
        /*0674*/ 	.word	0x00000000
        /*0678*/ 	.short	0x010a
        /*067a*/ 	.byte	0x06
	.zero		1


	//   ....[71]....
        /*067c*/ 	.word	0x00003dc0
        /*0680*/ 	.word	0x00000003
        /*0684*/ 	.word	0x000000b0
        /*0688*/ 	.short	0x010a
        /*068a*/ 	.byte	0xff
	.zero		1


	//   ....[72]....
        /*068c*/ 	.word	0x00003f30
        /*0690*/ 	.word	0x00000000
        /*0694*/ 	.word	0x00000000
        /*0698*/ 	.short	0x0101
        /*069a*/ 	.byte	0xff
	.zero		1


	//   ....[73]....
        /*069c*/ 	.word	0x000043a0
        /*06a0*/ 	.word	0x000000ff
        /*06a4*/ 	.word	0x000000a8
        /*06a8*/ 	.short	0x010a
        /*06aa*/ 	.byte	0x1f
	.zero		1


	//   ....[74]....
        /*06ac*/ 	.word	0x00004570
        /*06b0*/ 	.word	0x000000ff
        /*06b4*/ 	.word	0x00000098
        /*06b8*/ 	.short	0x010a
        /*06ba*/ 	.byte	0x1f
	.zero		1


	//   ....[75]....
        /*06bc*/ 	.word	0x00004a40
        /*06c0*/ 	.word	0x000000ff
        /*06c4*/ 	.word	0x00000090
        /*06c8*/ 	.short	0x010b
        /*06ca*/ 	.byte	0x1f
	.zero		1


	//   ....[76]....
        /*06cc*/ 	.word	0x00004a50
        /*06d0*/ 	.word	0x000000ff
        /*06d4*/ 	.word	0x00000000
        /*06d8*/ 	.short	0x0101
        /*06da*/ 	.byte	0x27
	.zero		1


	//   ....[77]....
        /*06dc*/ 	.word	0x00004a90
        /*06e0*/ 	.word	0x00000000
        /*06e4*/ 	.word	0x00000098
        /*06e8*/ 	.short	0x010a
        /*06ea*/ 	.byte	0xff
	.zero		1


	//   ....[78]....
        /*06ec*/ 	.word	0x00004d10
        /*06f0*/ 	.word	0x000000ff
        /*06f4*/ 	.word	0x000000b0
        /*06f8*/ 	.short	0x010a
        /*06fa*/ 	.byte	0x04
	.zero		1


	//   ....[79]....
        /*06fc*/ 	.word	0x00004de0
        /*0700*/ 	.word	0x000000ff
        /*0704*/ 	.word	0x00000000
        /*0708*/ 	.short	0x0101
        /*070a*/ 	.byte	0x04
	.zero		1


	//   ....[80]....
        /*070c*/ 	.word	0x000058d0
        /*0710*/ 	.word	0x000000ff
        /*0714*/ 	.word	0x00000090
        /*0718*/ 	.short	0x010a
        /*071a*/ 	.byte	0x10
	.zero		1


	//   ....[81]....
        /*071c*/ 	.word	0x00005910
        /*0720*/ 	.word	0x000000ff
        /*0724*/ 	.word	0x000000d0
        /*0728*/ 	.short	0x010a
        /*072a*/ 	.byte	0x06
	.zero		1


	//   ....[82]....
        /*072c*/ 	.word	0x000059c0
        /*0730*/ 	.word	0x000000ff
        /*0734*/ 	.word	0x00000090
        /*0738*/ 	.short	0x010a
        /*073a*/ 	.byte	0x10
	.zero		1


	//   ....[83]....
        /*073c*/ 	.word	0x00005d80
        /*0740*/ 	.word	0x000000ff
        /*0744*/ 	.word	0x00000000
        /*0748*/ 	.short	0x0101
        /*074a*/ 	.byte	0x10
	.zero		1


	//   ....[84]....
        /*074c*/ 	.word	0x00005e20
        /*0750*/ 	.word	0x000000ff
        /*0754*/ 	.word	0x000000d0
        /*0758*/ 	.short	0x010a
        /*075a*/ 	.byte	0x06
	.zero		1


	//   ....[85]....
        /*075c*/ 	.word	0x00009170
        /*0760*/ 	.word	0x000000ff
        /*0764*/ 	.word	0x00000000
        /*0768*/ 	.short	0x0101
        /*076a*/ 	.byte	0x06
	.zero		1


	//   ....[86]....
        /*076c*/ 	.word	0x0000a5d0
        /*0770*/ 	.word	0x00000003
        /*0774*/ 	.word	0x00000100
        /*0778*/ 	.short	0x010a
        /*077a*/ 	.byte	0xff
	.zero		1


	//   ....[87]....
        /*077c*/ 	.word	0x0000a630
        /*0780*/ 	.word	0x00000000
        /*0784*/ 	.word	0x00000048
        /*0788*/ 	.short	0x010a
        /*078a*/ 	.byte	0xff
	.zero		1


	//   ....[88]....
        /*078c*/ 	.word	0x0000a690
        /*0790*/ 	.word	0x00000000
        /*0794*/ 	.word	0x00000048
        /*0798*/ 	.short	0x010a
        /*079a*/ 	.byte	0xff
	.zero		1


	//   ....[89]....
        /*079c*/ 	.word	0x0000a6e0
        /*07a0*/ 	.word	0x00000003
        /*07a4*/ 	.word	0x000000b0
        /*07a8*/ 	.short	0x010a
        /*07aa*/ 	.byte	0xff
	.zero		1


	//   ....[90]....
        /*07ac*/ 	.word	0x0000a740
        /*07b0*/ 	.word	0x00000000
        /*07b4*/ 	.word	0x00000000
        /*07b8*/ 	.short	0x010a
        /*07ba*/ 	.byte	0xff
	.zero		1


	//   ....[91]....
        /*07bc*/ 	.word	0x0000a7a0
        /*07c0*/ 	.word	0x00000000
        /*07c4*/ 	.word	0x00000000
        /*07c8*/ 	.short	0x010a
        /*07ca*/ 	.byte	0xff
	.zero		1


	//   ....[92]....
        /*07cc*/ 	.word	0x0000a800
        /*07d0*/ 	.word	0x00000000
        /*07d4*/ 	.word	0x00000000
        /*07d8*/ 	.short	0x010a
        /*07da*/ 	.byte	0xff
	.zero		1


	//   ....[93]....
        /*07dc*/ 	.word	0x0000a860
        /*07e0*/ 	.word	0x00000000
        /*07e4*/ 	.word	0x00000000
        /*07e8*/ 	.short	0x010a
        /*07ea*/ 	.byte	0xff
	.zero		1


	//   ....[94]....
        /*07ec*/ 	.word	0x0000a8c0
        /*07f0*/ 	.word	0x00000000
        /*07f4*/ 	.word	0x00000000
        /*07f8*/ 	.short	0x010a
        /*07fa*/ 	.byte	0xff
	.zero		1


	//   ....[95]....
        /*07fc*/ 	.word	0x0000a920
        /*0800*/ 	.word	0x00000000
        /*0804*/ 	.word	0x00000000
        /*0808*/ 	.short	0x010a
        /*080a*/ 	.byte	0xff
	.zero		1


	//   ....[96]....
        /*080c*/ 	.word	0x0000a980
        /*0810*/ 	.word	0x00000000
        /*0814*/ 	.word	0x00000000
        /*0818*/ 	.short	0x010a
        /*081a*/ 	.byte	0xff
	.zero		1


	//   ....[97]....
        /*081c*/ 	.word	0x0000a9e0
        /*0820*/ 	.word	0x00000000
        /*0824*/ 	.word	0x00000000
        /*0828*/ 	.short	0x010a
        /*082a*/ 	.byte	0xff
	.zero		1


	//   ....[98]....
        /*082c*/ 	.word	0x0000aa30
        /*0830*/ 	.word	0x00000002
        /*0834*/ 	.word	0x000000f0
        /*0838*/ 	.short	0x010a
        /*083a*/ 	.byte	0xff
	.zero		1


	//   ....[99]....
        /*083c*/ 	.word	0x0000aa90
        /*0840*/ 	.word	0x00000002
        /*0844*/ 	.word	0x000000c0
        /*0848*/ 	.short	0x010a
        /*084a*/ 	.byte	0xff
	.zero		1


	//   ....[100]....
        /*084c*/ 	.word	0x0000aae0
        /*0850*/ 	.word	0x00000002
        /*0854*/ 	.word	0x000000b0
        /*0858*/ 	.short	0x010a
        /*085a*/ 	.byte	0xff
	.zero		1


	//   ....[101]....
        /*085c*/ 	.word	0x0000ab40
        /*0860*/ 	.word	0x00000000
        /*0864*/ 	.word	0x000000c0
        /*0868*/ 	.short	0x010a
        /*086a*/ 	.byte	0xff
	.zero		1


	//   ....[102]....
        /*086c*/ 	.word	0x0000ab90
        /*0870*/ 	.word	0x00000000
        /*0874*/ 	.word	0x000000b0
        /*0878*/ 	.short	0x010a
        /*087a*/ 	.byte	0xff
	.zero		1


	//   ....[103]....
        /*087c*/ 	.word	0x0000abf0
        /*0880*/ 	.word	0x00000003
        /*0884*/ 	.word	0x000000e0
        /*0888*/ 	.short	0x010a
        /*088a*/ 	.byte	0xff
	.zero		1


	//   ....[104]....
        /*088c*/ 	.word	0x0000ac50
        /*0890*/ 	.word	0x00000000
        /*0894*/ 	.word	0x00000000
        /*0898*/ 	.short	0x010a
        /*089a*/ 	.byte	0xff
	.zero		1


	//   ....[105]....
        /*089c*/ 	.word	0x0000acb0
        /*08a0*/ 	.word	0x00000000
        /*08a4*/ 	.word	0x00000000
        /*08a8*/ 	.short	0x010a
        /*08aa*/ 	.byte	0xff
	.zero		1


	//   ....[106]....
        /*08ac*/ 	.word	0x0000ad10
        /*08b0*/ 	.word	0x00000000
        /*08b4*/ 	.word	0x00000000
        /*08b8*/ 	.short	0x010a
        /*08ba*/ 	.byte	0xff
	.zero		1


	//   ....[107]....
        /*08bc*/ 	.word	0x0000ad60
        /*08c0*/ 	.word	0x00000003
        /*08c4*/ 	.word	0x000000b0
        /*08c8*/ 	.short	0x010a
        /*08ca*/ 	.byte	0xff
	.zero		1


	//   ....[108]....
        /*08cc*/ 	.word	0x0000adc0
        /*08d0*/ 	.word	0x00000000
        /*08d4*/ 	.word	0x000000a8
        /*08d8*/ 	.short	0x010a
        /*08da*/ 	.byte	0xff
	.zero		1


	//   ....[109]....
        /*08dc*/ 	.word	0x0000ae20
        /*08e0*/ 	.word	0x00000003
        /*08e4*/ 	.word	0x00000098
        /*08e8*/ 	.short	0x010a
        /*08ea*/ 	.byte	0xff
	.zero		1


	//   ....[110]....
        /*08ec*/ 	.word	0x0000ae80
        /*08f0*/ 	.word	0x00000000
        /*08f4*/ 	.word	0x000000b0
        /*08f8*/ 	.short	0x010a
        /*08fa*/ 	.byte	0xff
	.zero		1


	//   ....[111]....
        /*08fc*/ 	.word	0x0000aee0
        /*0900*/ 	.word	0x00000003
        /*0904*/ 	.word	0x00000090
        /*0908*/ 	.short	0x010a
        /*090a*/ 	.byte	0xff
	.zero		1


	//   ....[112]....
        /*090c*/ 	.word	0x0000af40
        /*0910*/ 	.word	0x00000003
        /*0914*/ 	.word	0x000000d0
        /*0918*/ 	.short	0x010a
        /*091a*/ 	.byte	0xff
	.zero		1


	//----- nvinfo : EIATTR_NUM_MBARRIERS
	.align		4
.L_46:
        /*091c*/ 	.byte	0x03, 0x38
        /*091e*/ 	.short	0x0022


	//----- nvinfo : EIATTR_EXIT_INSTR_OFFSETS
	.align		4
        /*0920*/ 	.byte	0x04, 0x1c
        /*0922*/ 	.short	(.L_48 - .L_47)


	//   ....[0]....
.L_47:
        /*0924*/ 	.word	0x00002910


	//   ....[1]....
        /*0928*/ 	.word	0x00002e00


	//   ....[2]....
        /*092c*/ 	.word	0x00002e60


	//   ....[3]....
        /*0930*/ 	.word	0x00003b60


	//   ....[4]....
        /*0934*/ 	.word	0x00004ac0


	//   ....[5]....
        /*0938*/ 	.word	0x00004b00


	//   ....[6]....
        /*093c*/ 	.word	0x0000a5c0


	//----- nvinfo : EIATTR_MAX_THREADS
	.align		4
.L_48:
        /*0940*/ 	.byte	0x04, 0x05
        /*0942*/ 	.short	(.L_50 - .L_49)
.L_49:
        /*0944*/ 	.word	0x00000100
        /*0948*/ 	.word	0x00000001
        /*094c*/ 	.word	0x00000001


	//----- nvinfo : EIATTR_CRS_STACK_SIZE
	.align		4
.L_50:
        /*0950*/ 	.byte	0x04, 0x1e
        /*0952*/ 	.short	(.L_52 - .L_51)
.L_51:
        /*0954*/ 	.word	0x00000000


	//----- nvinfo : EIATTR_CBANK_PARAM_SIZE
	.align		4
.L_52:
        /*0958*/ 	.byte	0x03, 0x19
        /*095a*/ 	.short	0x0800


	//----- nvinfo : EIATTR_PARAM_CBANK
	.align		4
        /*095c*/ 	.byte	0x04, 0x0a
        /*095e*/ 	.short	(.L_54 - .L_53)
	.align		4
.L_53:
        /*0960*/ 	.word	index@(.nv.constant0._ZN7cutlass13device_kernelINS_4gemm6kernel13GemmUniversalIN4cute5tupleIJiiiiEEENS1_10collective13CollectiveMmaINS1_35MainloopSm100TmaUmmaWarpSpecializedILi9ELi2ELi2ENS5_IJNS4_1CILi1EEESB_SB_EEEEENS5_IJNSA_ILi128EEENSA_ILi176EEENSA_ILi64EEEEEEaNS5_IJlSB_lEEEaSI_NS4_8TiledMMAINS4_8MMA_AtomIJNS4_15SM100_MMA_S8_SSIaaiLi128ELi176ELNS4_4UMMA5MajorE0ELSN_0ELNSM_8SaturateE0EEEEEENS4_6LayoutISC_NS5_IJNSA_ILi0EEESS_SS_EEEEENS5_IJNS4_10UnderscoreESV_SV_EEEEENS4_13SM90_TMA_LOADENS4_14ComposedLayoutINS4_7SwizzleILi2ELi4ELi3EEENS4_18smem_ptr_flag_bitsILi8EEENSR_INS5_IJNSA_ILi8EEESG_EEENS5_IJSG_SB_EEEEEEEvNS4_8identityESY_S18_vS19_EENS_8epilogue10collective18CollectiveEpilogueINS1B_23Sm100TmaWarpSpecializedILi1ELi1ELi176ELb0ELb0EEEJSH_NS5_IJNSR_ISE_SB_EENSR_ISF_SB_EEEEEaSI_aSI_NS1B_6fusion15FusionCallbacksIS1F_NS1J_17LinearCombinationIaiaiLNS_15FloatRoundStyleE2EEESH_S1I_JEEENS4_5SM1004TMEM4LOAD26SM100_TMEM_LOAD_32dp32b16xESY_NSZ_INS10_ILi0ELi4ELi3EEES13_NSR_INS5_IJS14_NSA_ILi16EEEEEENS5_IJS1U_SB_EEEEEEENS4_39AutoVectorizingCopyWithAssumedAlignmentILi128EEENS4_14SM90_TMA_STOREES1Y_S20_S20_EEEvvEEEEvNT_6ParamsE)
        /*0964*/ 	.short	0x0380
        /*0966*/ 	.short	0x0800


	//----- nvinfo : EIATTR_SW_WAR
	.align		4
.L_54:
        /*0968*/ 	.byte	0x04, 0x36
        /*096a*/ 	.short	(.L_56 - .L_55)
.L_55:
        /*096c*/ 	.word	0x00000008
.L_56:


//--------------------- .nv.callgraph             --------------------------
	.section	.nv.callgraph,"",@"SHT_CUDA_CALLGRAPH"
	.align	4
	.sectionentsize	8
	.align		4
        /*0000*/ 	.word	0x00000000
	.align		4
        /*0004*/ 	.word	0xffffffff
	.align		4
        /*0008*/ 	.word	index@(_ZN7cutlass13device_kernelINS_4gemm6kernel13GemmUniversalIN4cute5tupleIJiiiiEEENS1_10collective13CollectiveMmaINS1_35MainloopSm100TmaUmmaWarpSpecializedILi9ELi2ELi2ENS5_IJNS4_1CILi1EEESB_SB_EEEEENS5_IJNSA_ILi128EEENSA_ILi176EEENSA_ILi64EEEEEEaNS5_IJlSB_lEEEaSI_NS4_8TiledMMAINS4_8MMA_AtomIJNS4_15SM100_MMA_S8_SSIaaiLi128ELi176ELNS4_4UMMA5MajorE0ELSN_0ELNSM_8SaturateE0EEEEEENS4_6LayoutISC_NS5_IJNSA_ILi0EEESS_SS_EEEEENS5_IJNS4_10UnderscoreESV_SV_EEEEENS4_13SM90_TMA_LOADENS4_14ComposedLayoutINS4_7SwizzleILi2ELi4ELi3EEENS4_18smem_ptr_flag_bitsILi8EEENSR_INS5_IJNSA_ILi8EEESG_EEENS5_IJSG_SB_EEEEEEEvNS4_8identityESY_S18_vS19_EENS_8epilogue10collective18CollectiveEpilogueINS1B_23Sm100TmaWarpSpecializedILi1ELi1ELi176ELb0ELb0EEEJSH_NS5_IJNSR_ISE_SB_EENSR_ISF_SB_EEEEEaSI_aSI_NS1B_6fusion15FusionCallbacksIS1F_NS1J_17LinearCombinationIaiaiLNS_15FloatRoundStyleE2EEESH_S1I_JEEENS4_5SM1004TMEM4LOAD26SM100_TMEM_LOAD_32dp32b16xESY_NSZ_INS10_ILi0ELi4ELi3EEES13_NSR_INS5_IJS14_NSA_ILi16EEEEEENS5_IJS1U_SB_EEEEEEENS4_39AutoVectorizingCopyWithAssumedAlignmentILi128EEENS4_14SM90_TMA_STOREES1Y_S20_S20_EEEvvEEEEvNT_6ParamsE)
	.align		4
        /*000c*/ 	.word	index@(__assertfail)
	.align		4
        /*0010*/ 	.word	0x00000000
	.align		4
        /*0014*/ 	.word	0xfffffffe
	.align		4
        /*0018*/ 	.word	0x00000000
	.align		4
        /*001c*/ 	.word	0xfffffffd
	.align		4
        /*0020*/ 	.word	0x00000000
	.align		4
        /*0024*/ 	.word	0xfffffffc


//--------------------- .nv.constant4             --------------------------
	.section	.nv.constant4,"a",@progbits
	.align	8
	.align		8
.nv.constant4:
        /*0000*/ 	.dword	__assertfail
	.align		8
        /*0008*/ 	.dword	__unnamed_1
	.align		8
        /*0010*/ 	.dword	_ZN40_INTERNAL_da0e210c_4_k_cu_47925e07_226164cuda3std3__45__cpo5beginE
	.align		8
        /*0018*/ 	.dword	_ZN40_INTERNAL_da0e210c_4_k_cu_47925e07_226164cuda3std3__45__cpo3endE
	.align		8
        /*0020*/ 	.dword	_ZN40_INTERNAL_da0e210c_4_k_cu_47925e07_226164cuda3std3__45__cpo6cbeginE
	.align		8
        /*0028*/ 	.dword	_ZN40_INTERNAL_da0e210c_4_k_cu_47925e07_226164cuda3std3__45__cpo4cendE
	.align		8
        /*0030*/ 	.dword	_ZN40_INTERNAL_da0e210c_4_k_cu_47925e07_226164cuda3std3__442_GLOBAL__N__da0e210c_4_k_cu_47925e07_226166ignoreE
	.align		8
        /*0038*/ 	.dword	_ZN40_INTERNAL_da0e210c_4_k_cu_47925e07_226164cuda3std3__419piecewise_constructE
	.align		8
        /*0040*/ 	.dword	_ZN40_INTERNAL_da0e210c_4_k_cu_47925e07_226164cuda3std3__48in_placeE
	.align		8
        /*0048*/ 	.dword	_ZN40_INTERNAL_da0e210c_4_k_cu_47925e07_226164cuda3std6ranges3__45__cpo4swapE
	.align		8
        /*0050*/ 	.dword	_ZN40_INTERNAL_da0e210c_4_k_cu_47925e07_226164cuda3std6ranges3__45__cpo9iter_moveE
	.align		8
        /*0058*/ 	.dword	_ZN40_INTERNAL_da0e210c_4_k_cu_47925e07_226164cute7productE
	.align		8
        /*0060*/ 	.dword	_ZN40_INTERNAL_da0e210c_4_k_cu_47925e07_226164cute1_E
	.align		8
        /*0068*/ 	.dword	$str$25
	.align		8
        /*0070*/ 	.dword	$str$26


//--------------------- .text._ZN7cutlass13device_kernelINS_4gemm6kernel13GemmUniversalIN4cute5tupleIJiiiiEEENS1_10collective13CollectiveMmaINS1_35MainloopSm100TmaUmmaWarpSpecializedILi9ELi2ELi2ENS5_IJNS4_1CILi1EEESB_SB_EEEEENS5_IJNSA_ILi128EEENSA_ILi176EEENSA_ILi64EEEEEEaNS5_IJlSB_lEEEaSI_NS4_8TiledMMAINS4_8MMA_AtomIJNS4_15SM100_MMA_S8_SSIaaiLi128ELi176ELNS4_4UMMA5MajorE0ELSN_0ELNSM_8SaturateE0EEEEEENS4_6LayoutISC_NS5_IJNSA_ILi0EEESS_SS_EEEEENS5_IJNS4_10UnderscoreESV_SV_EEEEENS4_13SM90_TMA_LOADENS4_14ComposedLayoutINS4_7SwizzleILi2ELi4ELi3EEENS4_18smem_ptr_flag_bitsILi8EEENSR_INS5_IJNSA_ILi8EEESG_EEENS5_IJSG_SB_EEEEEEEvNS4_8identityESY_S18_vS19_EENS_8epilogue10collective18CollectiveEpilogueINS1B_23Sm100TmaWarpSpecializedILi1ELi1ELi176ELb0ELb0EEEJSH_NS5_IJNSR_ISE_SB_EENSR_ISF_SB_EEEEEaSI_aSI_NS1B_6fusion15FusionCallbacksIS1F_NS1J_17LinearCombinationIaiaiLNS_15FloatRoundStyleE2EEESH_S1I_JEEENS4_5SM1004TMEM4LOAD26SM100_TMEM_LOAD_32dp32b16xESY_NSZ_INS10_ILi0ELi4ELi3EEES13_NSR_INS5_IJS14_NSA_ILi16EEEEEENS5_IJS1U_SB_EEEEEEENS4_39AutoVectorizingCopyWithAssumedAlignmentILi128EEENS4_14SM90_TMA_STOREES1Y_S20_S20_EEEvvEEEEvNT_6ParamsE --------------------------
	.section	.text._ZN7cutlass13device_kernelINS_4gemm6kernel13GemmUniversalIN4cute5tupleIJiiiiEEENS1_10collective13CollectiveMmaINS1_35MainloopSm100TmaUmmaWarpSpecializedILi9ELi2ELi2ENS5_IJNS4_1CILi1EEESB_SB_EEEEENS5_IJNSA_ILi128EEENSA_ILi176EEENSA_ILi64EEEEEEaNS5_IJlSB_lEEEaSI_NS4_8TiledMMAINS4_8MMA_AtomIJNS4_15SM100_MMA_S8_SSIaaiLi128ELi176ELNS4_4UMMA5MajorE0ELSN_0ELNSM_8SaturateE0EEEEEENS4_6LayoutISC_NS5_IJNSA_ILi0EEESS_SS_EEEEENS5_IJNS4_10UnderscoreESV_SV_EEEEENS4_13SM90_TMA_LOADENS4_14ComposedLayoutINS4_7SwizzleILi2ELi4ELi3EEENS4_18smem_ptr_flag_bitsILi8EEENSR_INS5_IJNSA_ILi8EEESG_EEENS5_IJSG_SB_EEEEEEEvNS4_8identityESY_S18_vS19_EENS_8epilogue10collective18CollectiveEpilogueINS1B_23Sm100TmaWarpSpecializedILi1ELi1ELi176ELb0ELb0EEEJSH_NS5_IJNSR_ISE_SB_EENSR_ISF_SB_EEEEEaSI_aSI_NS1B_6fusion15FusionCallbacksIS1F_NS1J_17LinearCombinationIaiaiLNS_15FloatRoundStyleE2EEESH_S1I_JEEENS4_5SM1004TMEM4LOAD26SM100_TMEM_LOAD_32dp32b16xESY_NSZ_INS10_ILi0ELi4ELi3EEES13_NSR_INS5_IJS14_NSA_ILi16EEEEEENS5_IJS1U_SB_EEEEEEENS4_39AutoVectorizingCopyWithAssumedAlignmentILi128EEENS4_14SM90_TMA_STOREES1Y_S20_S20_EEEvvEEEEvNT_6ParamsE,"ax",@progbits
	.align	128
.text._ZN7cutlass13device_kernelINS_4gemm6kernel13GemmUniversalIN4cute5tupleIJiiiiEEENS1_10collective13CollectiveMmaINS1_35MainloopSm100TmaUmmaWarpSpecializedILi9ELi2ELi2ENS5_IJNS4_1CILi1EEESB_SB_EEEEENS5_IJNSA_ILi128EEENSA_ILi176EEENSA_ILi64EEEEEEaNS5_IJlSB_lEEEaSI_NS4_8TiledMMAINS4_8MMA_AtomIJNS4_15SM100_MMA_S8_SSIaaiLi128ELi176ELNS4_4UMMA5MajorE0ELSN_0ELNSM_8SaturateE0EEEEEENS4_6LayoutISC_NS5_IJNSA_ILi0EEESS_SS_EEEEENS5_IJNS4_10UnderscoreESV_SV_EEEEENS4_13SM90_TMA_LOADENS4_14ComposedLayoutINS4_7SwizzleILi2ELi4ELi3EEENS4_18smem_ptr_flag_bitsILi8EEENSR_INS5_IJNSA_ILi8EEESG_EEENS5_IJSG_SB_EEEEEEEvNS4_8identityESY_S18_vS19_EENS_8epilogue10collective18CollectiveEpilogueINS1B_23Sm100TmaWarpSpecializedILi1ELi1ELi176ELb0ELb0EEEJSH_NS5_IJNSR_ISE_SB_EENSR_ISF_SB_EEEEEaSI_aSI_NS1B_6fusion15FusionCallbacksIS1F_NS1J_17LinearCombinationIaiaiLNS_15FloatRoundStyleE2EEESH_S1I_JEEENS4_5SM1004TMEM4LOAD26SM100_TMEM_LOAD_32dp32b16xESY_NSZ_INS10_ILi0ELi4ELi3EEES13_NSR_INS5_IJS14_NSA_ILi16EEEEEENS5_IJS1U_SB_EEEEEEENS4_39AutoVectorizingCopyWithAssumedAlignmentILi128EEENS4_14SM90_TMA_STOREES1Y_S20_S20_EEEvvEEEEvNT_6ParamsE:
        .type           _ZN7cutlass13device_kernelINS_4gemm6kernel13GemmUniversalIN4cute5tupleIJiiiiEEENS1_10collective13CollectiveMmaINS1_35MainloopSm100TmaUmmaWarpSpecializedILi9ELi2ELi2ENS5_IJNS4_1CILi1EEESB_SB_EEEEENS5_IJNSA_ILi128EEENSA_ILi176EEENSA_ILi64EEEEEEaNS5_IJlSB_lEEEaSI_NS4_8TiledMMAINS4_8MMA_AtomIJNS4_15SM100_MMA_S8_SSIaaiLi128ELi176ELNS4_4UMMA5MajorE0ELSN_0ELNSM_8SaturateE0EEEEEENS4_6LayoutISC_NS5_IJNSA_ILi0EEESS_SS_EEEEENS5_IJNS4_10UnderscoreESV_SV_EEEEENS4_13SM90_TMA_LOADENS4_14ComposedLayoutINS4_7SwizzleILi2ELi4ELi3EEENS4_18smem_ptr_flag_bitsILi8EEENSR_INS5_IJNSA_ILi8EEESG_EEENS5_IJSG_SB_EEEEEEEvNS4_8identityESY_S18_vS19_EENS_8epilogue10collective18CollectiveEpilogueINS1B_23Sm100TmaWarpSpecializedILi1ELi1ELi176ELb0ELb0EEEJSH_NS5_IJNSR_ISE_SB_EENSR_ISF_SB_EEEEEaSI_aSI_NS1B_6fusion15FusionCallbacksIS1F_NS1J_17LinearCombinationIaiaiLNS_15FloatRoundStyleE2EEESH_S1I_JEEENS4_5SM1004TMEM4LOAD26SM100_TMEM_LOAD_32dp32b16xESY_NSZ_INS10_ILi0ELi4ELi3EEES13_NSR_INS5_IJS14_NSA_ILi16EEEEEENS5_IJS1U_SB_EEEEEEENS4_39AutoVectorizingCopyWithAssumedAlignmentILi128EEENS4_14SM90_TMA_STOREES1Y_S20_S20_EEEvvEEEEvNT_6ParamsE,@function
        .size           _ZN7cutlass13device_kernelINS_4gemm6kernel13GemmUniversalIN4cute5tupleIJiiiiEEENS1_10collective13CollectiveMmaINS1_35MainloopSm100TmaUmmaWarpSpecializedILi9ELi2ELi2ENS5_IJNS4_1CILi1EEESB_SB_EEEEENS5_IJNSA_ILi128EEENSA_ILi176EEENSA_ILi64EEEEEEaNS5_IJlSB_lEEEaSI_NS4_8TiledMMAINS4_8MMA_AtomIJNS4_15SM100_MMA_S8_SSIaaiLi128ELi176ELNS4_4UMMA5MajorE0ELSN_0ELNSM_8SaturateE0EEEEEENS4_6LayoutISC_NS5_IJNSA_ILi0EEESS_SS_EEEEENS5_IJNS4_10UnderscoreESV_SV_EEEEENS4_13SM90_TMA_LOADENS4_14ComposedLayoutINS4_7SwizzleILi2ELi4ELi3EEENS4_18smem_ptr_flag_bitsILi8EEENSR_INS5_IJNSA_ILi8EEESG_EEENS5_IJSG_SB_EEEEEEEvNS4_8identityESY_S18_vS19_EENS_8epilogue10collective18CollectiveEpilogueINS1B_23Sm100TmaWarpSpecializedILi1ELi1ELi176ELb0ELb0EEEJSH_NS5_IJNSR_ISE_SB_EENSR_ISF_SB_EEEEEaSI_aSI_NS1B_6fusion15FusionCallbacksIS1F_NS1J_17LinearCombinationIaiaiLNS_15FloatRoundStyleE2EEESH_S1I_JEEENS4_5SM1004TMEM4LOAD26SM100_TMEM_LOAD_32dp32b16xESY_NSZ_INS10_ILi0ELi4ELi3EEES13_NSR_INS5_IJS14_NSA_ILi16EEEEEENS5_IJS1U_SB_EEEEEEENS4_39AutoVectorizingCopyWithAssumedAlignmentILi128EEENS4_14SM90_TMA_STOREES1Y_S20_S20_EEEvvEEEEvNT_6ParamsE,(.L_x_146 - _ZN7cutlass13device_kernelINS_4gemm6kernel13GemmUniversalIN4cute5tupleIJiiiiEEENS1_10collective13CollectiveMmaINS1_35MainloopSm100TmaUmmaWarpSpecializedILi9ELi2ELi2ENS5_IJNS4_1CILi1EEESB_SB_EEEEENS5_IJNSA_ILi128EEENSA_ILi176EEENSA_ILi64EEEEEEaNS5_IJlSB_lEEEaSI_NS4_8TiledMMAINS4_8MMA_AtomIJNS4_15SM100_MMA_S8_SSIaaiLi128ELi176ELNS4_4UMMA5MajorE0ELSN_0ELNSM_8SaturateE0EEEEEENS4_6LayoutISC_NS5_IJNSA_ILi0EEESS_SS_EEEEENS5_IJNS4_10UnderscoreESV_SV_EEEEENS4_13SM90_TMA_LOADENS4_14ComposedLayoutINS4_7SwizzleILi2ELi4ELi3EEENS4_18smem_ptr_flag_bitsILi8EEENSR_INS5_IJNSA_ILi8EEESG_EEENS5_IJSG_SB_EEEEEEEvNS4_8identityESY_S18_vS19_EENS_8epilogue10collective18CollectiveEpilogueINS1B_23Sm100TmaWarpSpecializedILi1ELi1ELi176ELb0ELb0EEEJSH_NS5_IJNSR_ISE_SB_EENSR_ISF_SB_EEEEEaSI_aSI_NS1B_6fusion15FusionCallbacksIS1F_NS1J_17LinearCombinationIaiaiLNS_15FloatRoundStyleE2EEESH_S1I_JEEENS4_5SM1004TMEM4LOAD26SM100_TMEM_LOAD_32dp32b16xESY_NSZ_INS10_ILi0ELi4ELi3EEES13_NSR_INS5_IJS14_NSA_ILi16EEEEEENS5_IJS1U_SB_EEEEEEENS4_39AutoVectorizingCopyWithAssumedAlignmentILi128EEENS4_14SM90_TMA_STOREES1Y_S20_S20_EEEvvEEEEvNT_6ParamsE)
        .other          _ZN7cutlass13device_kernelINS_4gemm6kernel13GemmUniversalIN4cute5tupleIJiiiiEEENS1_10collective13CollectiveMmaINS1_35MainloopSm100TmaUmmaWarpSpecializedILi9ELi2ELi2ENS5_IJNS4_1CILi1EEESB_SB_EEEEENS5_IJNSA_ILi128EEENSA_ILi176EEENSA_ILi64EEEEEEaNS5_IJlSB_lEEEaSI_NS4_8TiledMMAINS4_8MMA_AtomIJNS4_15SM100_MMA_S8_SSIaaiLi128ELi176ELNS4_4UMMA5MajorE0ELSN_0ELNSM_8SaturateE0EEEEEENS4_6LayoutISC_NS5_IJNSA_ILi0EEESS_SS_EEEEENS5_IJNS4_10UnderscoreESV_SV_EEEEENS4_13SM90_TMA_LOADENS4_14ComposedLayoutINS4_7SwizzleILi2ELi4ELi3EEENS4_18smem_ptr_flag_bitsILi8EEENSR_INS5_IJNSA_ILi8EEESG_EEENS5_IJSG_SB_EEEEEEEvNS4_8identityESY_S18_vS19_EENS_8epilogue10collective18CollectiveEpilogueINS1B_23Sm100TmaWarpSpecializedILi1ELi1ELi176ELb0ELb0EEEJSH_NS5_IJNSR_ISE_SB_EENSR_ISF_SB_EEEEEaSI_aSI_NS1B_6fusion15FusionCallbacksIS1F_NS1J_17LinearCombinationIaiaiLNS_15FloatRoundStyleE2EEESH_S1I_JEEENS4_5SM1004TMEM4LOAD26SM100_TMEM_LOAD_32dp32b16xESY_NSZ_INS10_ILi0ELi4ELi3EEES13_NSR_INS5_IJS14_NSA_ILi16EEEEEENS5_IJS1U_SB_EEEEEEENS4_39AutoVectorizingCopyWithAssumedAlignmentILi128EEENS4_14SM90_TMA_STOREES1Y_S20_S20_EEEvvEEEEvNT_6ParamsE,@"STO_CUDA_ENTRY STV_DEFAULT"
_ZN7cutlass13device_kernelINS_4gemm6kernel13GemmUniversalIN4cute5tupleIJiiiiEEENS1_10collective13CollectiveMmaINS1_35MainloopSm100TmaUmmaWarpSpecializedILi9ELi2ELi2ENS5_IJNS4_1CILi1EEESB_SB_EEEEENS5_IJNSA_ILi128EEENSA_ILi176EEENSA_ILi64EEEEEEaNS5_IJlSB_lEEEaSI_NS4_8TiledMMAINS4_8MMA_AtomIJNS4_15SM100_MMA_S8_SSIaaiLi128ELi176ELNS4_4UMMA5MajorE0ELSN_0ELNSM_8SaturateE0EEEEEENS4_6LayoutISC_NS5_IJNSA_ILi0EEESS_SS_EEEEENS5_IJNS4_10UnderscoreESV_SV_EEEEENS4_13SM90_TMA_LOADENS4_14ComposedLayoutINS4_7SwizzleILi2ELi4ELi3EEENS4_18smem_ptr_flag_bitsILi8EEENSR_INS5_IJNSA_ILi8EEESG_EEENS5_IJSG_SB_EEEEEEEvNS4_8identityESY_S18_vS19_EENS_8epilogue10collective18CollectiveEpilogueINS1B_23Sm100TmaWarpSpecializedILi1ELi1ELi176ELb0ELb0EEEJSH_NS5_IJNSR_ISE_SB_EENSR_ISF_SB_EEEEEaSI_aSI_NS1B_6fusion15FusionCallbacksIS1F_NS1J_17LinearCombinationIaiaiLNS_15FloatRoundStyleE2EEESH_S1I_JEEENS4_5SM1004TMEM4LOAD26SM100_TMEM_LOAD_32dp32b16xESY_NSZ_INS10_ILi0ELi4ELi3EEES13_NSR_INS5_IJS14_NSA_ILi16EEEEEENS5_IJS1U_SB_EEEEEEENS4_39AutoVectorizingCopyWithAssumedAlignmentILi128EEENS4_14SM90_TMA_STOREES1Y_S20_S20_EEEvvEEEEvNT_6ParamsE:
[----:B------:R-:W1:Y:S01]  /*0000*/  LDC R1, c[0x0][0x37c] ;  /* 0x0000df00ff017b82 */ /* 0x000e620000000800 */
[----:B------:R-:W2:Y:S01]  /*0010*/  S2R R2, SR_TID.X ;  /* 0x0000000000027919 */ /* 0x000ea20000002100 */
[----:B------:R-:W3:Y:S01]  /*0020*/  LDCU.64 UR4, c[0x0][0x890] ;  /* 0x00011200ff0477ac */ /* 0x000ee20008000a00 */
[----:B-1----:R-:W-:Y:S01]  /*0030*/  VIADD R1, R1, 0xffffffe0 ;  /* 0xffffffe001017836 */ /* 0x002fe20000000000 */
[----:B------:R-:W-:Y:S01]  /*0040*/  ELECT P3, URZ, PT ;  /* 0x0000000000ff782f */ /* 0x000fe20003860000 */
[----:B------:R-:W1:Y:S01]  /*0050*/  LDCU.64 UR60, c[0x0][0x358] ;  /* 0x00006b00ff3c77ac */ /* 0x000e620008000a00 */
[----:B---3--:R-:W-:-:S04]  /*0060*/  UISETP.NE.U32.AND UP0, UPT, UR4, URZ, UPT ;  /* 0x000000ff0400728c */ /* 0x008fc8000bf05070 */
[----:B------:R-:W-:Y:S01]  /*0070*/  UISETP.NE.AND.EX UP0, UPT, UR5, URZ, UPT, UP0 ;  /* 0x000000ff0500728c */ /* 0x000fe2000bf05300 */
[----:B--2---:R-:W-:-:S05]  /*0080*/  SHF.R.U32.HI R3, RZ, 0x5, R2 ;  /* 0x00000005ff037819 */ /* 0x004fca0000011602 */
[----:B------:R-:W2:Y:S02]  /*0090*/  SHFL.IDX PT, R0, R3, RZ, 0x1f ;  /* 0x00001fff03007589 */ /* 0x000ea400000e0000 */
[----:B--2---:R-:W-:Y:S02]  /*00a0*/  R2UR UR12, R0 ;  /* 0x00000000000c72ca */ /* 0x004fe400000e0000 */
[----:B------:R-:W-:-:S05]  /*00b0*/  PRMT R0, RZ, 0x7610, R0 ;  /* 0x00007610ff007816 */ /* 0x000fca0000000000 */
[----:B------:R2:W-:Y:S01]  /*00c0*/  STL.S16 [R1], R0 ;  /* 0x0000000001007387 */ /* 0x0005e20000100600 */
[----:B-1----:R-:W-:Y:S07]  /*00d0*/  BRA.U UP0, `(.L_x_0) ;  /* 0x0000000100347547 */ /* 0x002fee000b800000 */
[----:B------:R-:W1:Y:S02]  /*00e0*/  LDCU.64 UR6, c[0x0][0x888] ;  /* 0x00011100ff0677ac */ /* 0x000e640008000a00 */
[----:B-1----:R-:W-:-:S04]  /*00f0*/  UISETP.NE.U32.AND UP0, UPT, UR6, URZ, UPT ;  /* 0x000000ff0600728c */ /* 0x002fc8000bf05070 */
[----:B------:R-:W-:-:S09]  /*0100*/  UISETP.NE.AND.EX UP0, UPT, UR7, URZ, UPT, UP0 ;  /* 0x000000ff0700728c */ /* 0x000fd2000bf05300 */
[----:B------:R-:W-:Y:S05]  /*0110*/  BRA.U !UP0, `(.L_x_1) ;  /* 0x0000000108187547 */ /* 0x000fea000b800000 */
[----:B------:R-:W2:Y:S02]  /*0120*/  LDC.64 R4, c[0x0][0x888] ;  /* 0x00022200ff047b82 */ /* 0x000ea40000000a00 */
[----:B--2---:R-:W2:Y:S02]  /*0130*/  LDG.E R0, desc[UR60][R4.64] ;  /* 0x0000003c04007981 */ /* 0x004ea4000c1e1900 */
[----:B--2---:R-:W-:Y:S01]  /*0140*/  R2UR UR45, R0 ;  /* 0x00000000002d72ca */ /* 0x004fe200000e0000 */
[----:B------:R-:W-:-:S05]  /*0150*/  HFMA2 R0, -RZ, RZ, 0, 5.9604644775390625e-08 ;  /* 0x00000001ff007431 */ /* 0x000fca00000001ff */
[----:B------:R1:W-:Y:S01]  /*0160*/  STL.S16 [R1], R0 ;  /* 0x0000000001007387 */ /* 0x0003e20000100600 */
[----:B------:R-:W-:Y:S07]  /*0170*/  BRA `(.L_x_0) ;  /* 0x00000000000c7947 */ /* 0x000fee0003800000 */
.L_x_1:
[----:B--2---:R-:W-:Y:S01]  /*0180*/  HFMA2 R0, -RZ, RZ, 0, 5.9604644775390625e-08 ;  /* 0x00000001ff007431 */ /* 0x004fe200000001ff */
[----:B------:R-:W3:Y:S04]  /*0190*/  LDCU UR45, c[0x0][0x880] ;  /* 0x00011000ff2d77ac */ /* 0x000ee80008000800 */
[----:B------:R4:W-:Y:S02]  /*01a0*/  STL.S16 [R1], R0 ;  /* 0x0000000001007387 */ /* 0x0009e40000100600 */
.L_x_0:
[----:B------:R-:W5:Y:S02]  /*01b0*/  LDCU.64 UR6, c[0x0][0x8b0] ;  /* 0x00011600ff0677ac */ /* 0x000f640008000a00 */
[----:B-----5:R-:W-:-:S04]  /*01c0*/  UISETP.NE.U32.AND UP0, UPT, UR6, URZ, UPT ;  /* 0x000000ff0600728c */ /* 0x020fc8000bf05070 */
[----:B------:R-:W-:-:S09]  /*01d0*/  UISETP.NE.AND.EX UP0, UPT, UR7, URZ, UPT, UP0 ;  /* 0x000000ff0700728c */ /* 0x000fd2000bf05300 */
[----:B------:R-:W-:Y:S05]  /*01e0*/  BRA.U UP0, `(.L_x_2) ;  /* 0x0000000100247547 */ /* 0x000fea000b800000 */
[----:B------:R-:W5:Y:S02]  /*01f0*/  LDCU.64 UR6, c[0x0][0x8a8] ;  /* 0x00011500ff0677ac */ /* 0x000f640008000a00 */
[----:B-----5:R-:W-:-:S04]  /*0200*/  UISETP.NE.U32.AND UP0, UPT, UR6, URZ, UPT ;  /* 0x000000ff0600728c */ /* 0x020fc8000bf05070 */
[----:B------:R-:W-:-:S09]  /*0210*/  UISETP.NE.AND.EX UP0, UPT, UR7, URZ, UPT, UP0 ;  /* 0x000000ff0700728c */ /* 0x000fd2000bf05300 */
[----:B------:R-:W-:Y:S05]  /*0220*/  BRA.U !UP0, `(.L_x_3) ;  /* 0x0000000108107547 */ /* 0x000fea000b800000 */
[----:B------:R-:W1:Y:S02]  /*0230*/  LDC.64 R4, c[0x0][0x8a8] ;  /* 0x00022a00ff047b82 */ /* 0x000e640000000a00 */
[----:B-12-4-:R-:W2:Y:S02]  /*0240*/  LDG.E R0, desc[UR60][R4.64] ;  /* 0x0000003c04007981 */ /* 0x016ea4000c1e1900 */
[----:B--2---:R-:W-:Y:S01]  /*0250*/  R2UR UR37, R0 ;  /* 0x00000000002572ca */ /* 0x004fe200000e0000 */
[----:B------:R-:W-:Y:S05]  /*0260*/  BRA `(.L_x_2) ;  /* 0x0000000000047947 */ /* 0x000fea0003800000 */
.L_x_3:
[----:B------:R-:W1:Y:S02]  /*0270*/  LDCU UR37, c[0x0][0x8a0] ;  /* 0x00011400ff2577ac */ /* 0x000e640008000800 */
.L_x_2:
[----:B------:R-:W-:Y:S01]  /*0280*/  IMAD.U32 R4, RZ, RZ, UR12 ;  /* 0x0000000cff047e24 */ /* 0x000fe2000f8e00ff */
[----:B------:R-:W-:Y:S04]  /*0290*/  BSSY.RECONVERGENT B0, `(.L_x_4) ;  /* 0x000000c000007945 */ /* 0x000fe80003800200 */
[C---:B------:R-:W-:Y:S02]  /*02a0*/  ISETP.NE.OR P1, PT, R4.reuse, 0x1, !P3 ;  /* 0x000000010400780c */ /* 0x040fe40005f25670 */
[----:B------:R-:W-:-:S11]  /*02b0*/  ISETP.NE.OR P0, PT, R4, 0x3, !P3 ;  /* 0x000000030400780c */ /* 0x000fd60005f05670 */
[----:B------:R-:W-:Y:S05]  /*02c0*/  @P1 BRA `(.L_x_5) ;  /* 0x0000000000201947 */ /* 0x000fea0003800000 */
[----:B------:R-:W5:Y:S02]  /*02d0*/  LDCU.64 UR6, c[0x0][0x348] ;  /* 0x00006900ff0677ac */ /* 0x000f640008000a00 */
[----:B-----5:R-:W-:Y:S02]  /*02e0*/  UIADD3 UR8, UP1, UPT, UR6, 0x80, URZ ;  /* 0x0000008006087890 */ /* 0x020fe4000ff3e0ff */
[----:B------:R-:W-:Y:S02]  /*02f0*/  UIADD3 UR6, UP0, UPT, UR6, 0x180, URZ ;  /* 0x0000018006067890 */ /* 0x000fe4000ff1e0ff */
[----:B------:R-:W-:Y:S02]  /*0300*/  UIADD3.X UR9, UPT, UPT, URZ, UR7, URZ, UP1, !UPT ;  /* 0x00000007ff097290 */ /* 0x000fe40008ffe4ff */
[----:B------:R-:W-:-:S07]  /*0310*/  UIADD3.X UR7, UPT, UPT, URZ, UR7, URZ, UP0, !UPT ;  /* 0x00000007ff077290 */ /* 0x000fce00087fe4ff */
[----:B------:R1:W-:Y:S02]  /*0320*/  UTMACCTL.PF [UR8] ;  /* 0x00000000080079b9 */ /* 0x0003e40008040000 */
[----:B------:R1:W-:Y:S02]  /*0330*/  UTMACCTL.PF [UR6] ;  /* 0x00000000060079b9 */ /* 0x0003e40008040000 */
[----:B-1----:R-:W-:Y:S01]  /*0340*/  NOP ;  /* 0x0000000000007918 */ /* 0x002fe20000000000 */
.L_x_5:
[----:B-1-3--:R-:W-:Y:S05]  /*0350*/  BSYNC.RECONVERGENT B0 ;  /* 0x0000000000007941 */ /* 0x00afea0003800200 */
.L_x_4:
[----:B------:R-:W-:Y:S04]  /*0360*/  BSSY.RECONVERGENT B0, `(.L_x_6) ;  /* 0x000000a000007945 */ /* 0x000fe80003800200 */
[----:B------:R-:W-:Y:S05]  /*0370*/  @P0 BRA `(.L_x_7) ;  /* 0x0000000000200947 */ /* 0x000fea0003800000 */
[----:B------:R-:W1:Y:S02]  /*0380*/  LDCU.64 UR6, c[0x0][0x348] ;  /* 0x00006900ff0677ac */ /* 0x000e640008000a00 */
[----:B-1----:R-:W-:Y:S02]  /*0390*/  UIADD3 UR8, UP1, UPT, UR6, 0x580, URZ ;  /* 0x0000058006087890 */ /* 0x002fe4000ff3e0ff */
[----:B------:R-:W-:Y:S02]  /*03a0*/  UIADD3 UR6, UP0, UPT, UR6, 0x680, URZ ;  /* 0x0000068006067890 */ /* 0x000fe4000ff1e0ff */
[----:B------:R-:W-:Y:S02]  /*03b0*/  UIADD3.X UR9, UPT, UPT, URZ, UR7, URZ, UP1, !UPT ;  /* 0x00000007ff097290 */ /* 0x000fe40008ffe4ff */
[----:B------:R-:W-:-:S07]  /*03c0*/  UIADD3.X UR7, UPT, UPT, URZ, UR7, URZ, UP0, !UPT ;  /* 0x00000007ff077290 */ /* 0x000fce00087fe4ff */
[----:B------:R1:W-:Y:S02]  /*03d0*/  UTMACCTL.PF [UR8] ;  /* 0x00000000080079b9 */ /* 0x0003e40008040000 */
[----:B------:R1:W-:Y:S02]  /*03e0*/  UTMACCTL.PF [UR6] ;  /* 0x00000000060079b9 */ /* 0x0003e40008040000 */
[----:B-1----:R-:W-:Y:S01]  /*03f0*/  NOP ;  /* 0x0000000000007918 */ /* 0x002fe20000000000 */
.L_x_7:
[----:B------:R-:W-:Y:S05]  /*0400*/  BSYNC.RECONVERGENT B0 ;  /* 0x0000000000007941 */ /* 0x000fea0003800200 */
.L_x_6:
[----:B------:R-:W1:Y:S01]  /*0410*/  LDCU.64 UR6, c[0x0][0x888] ;  /* 0x00011100ff0677ac */ /* 0x000e620008000a00 */
[----:B------:R-:W-:Y:S02]  /*0420*/  UISETP.EQ.U32.AND UP1, UPT, UR4, URZ, UPT ;  /* 0x000000ff0400728c */ /* 0x000fe4000bf22070 */
[----:B------:R-:W-:Y:S02]  /*0430*/  UPLOP3.LUT UP3, UPT, UPT, UPT, UPT, 0x80, 0x8 ;  /* 0x000000000008789c */ /* 0x000fe40003f6f070 */
[----:B-1----:R-:W-:-:S04]  /*0440*/  UISETP.NE.U32.AND UP0, UPT, UR6, URZ, UPT ;  /* 0x000000ff0600728c */ /* 0x002fc8000bf05070 */
[----:B------:R-:W-:-:S04]  /*0450*/  UISETP.NE.AND.EX UP2, UPT, UR7, URZ, UPT, UP0 ;  /* 0x000000ff0700728c */ /* 0x000fc8000bf45300 */
[----:B------:R-:W-:-:S04]  /*0460*/  UISETP.EQ.OR.EX UP4, UPT, UR5, URZ, !UP2, UP1 ;  /* 0x000000ff0500728c */ /* 0x000fc8000d782710 */
[----:B------:R-:W-:-:S06]  /*0470*/  UP2UR UR6, UPR, URZ, 0x10 ;  /* 0x00000010ff067883 */ /* 0x000fcc0008000000 */
[----:B--2-4-:R-:W-:-:S05]  /*0480*/  MOV R0, UR6 ;  /* 0x0000000600007c02 */ /* 0x014fca0008000f00 */
[----:B------:R1:W-:Y:S01]  /*0490*/  STL [R1+0x4], R0 ;  /* 0x0000040001007387 */ /* 0x0003e20000100800 */
[----:B------:R-:W-:Y:S05]  /*04a0*/  BRA.U !UP4, `(.L_x_8) ;  /* 0x000000010c1c7547 */ /* 0x000fea000b800000 */
[----:B------:R-:W-:Y:S02]  /*04b0*/  UISETP.NE.U32.AND UP1, UPT, UR4, URZ, UPT ;  /* 0x000000ff0400728c */ /* 0x000fe4000bf25070 */
[----:B------:R-:W-:Y:S02]  /*04c0*/  UISETP.NE.AND UP0, UPT, UR45, URZ, UPT ;  /* 0x000000ff2d00728c */ /* 0x000fe4000bf05270 */
[----:B------:R-:W-:Y:S02]  /*04d0*/  UISETP.NE.AND.EX UP1, UPT, UR5, URZ, UPT, UP1 ;  /* 0x000000ff0500728c */ /* 0x000fe4000bf25310 */
[----:B------:R-:W-:-:S09]  /*04e0*/  USEL UR4, URZ, 0xffffffff, UP2 ;  /* 0xffffffffff047887 */ /* 0x000fd20009000000 */
[----:B------:R-:W-:-:S04]  /*04f0*/  @!UP1 USEL UR4, URZ, 0xffffffff, UP0 ;  /* 0xffffffffff049887 */ /* 0x000fc80008000000 */
[----:B------:R-:W-:-:S04]  /*0500*/  ULOP3.LUT UR4, UR4, 0x1, URZ, 0xc0, !UPT ;  /* 0x0000000104047892 */ /* 0x000fc8000f8ec0ff */
[----:B------:R-:W-:-:S11]  /*0510*/  UISETP.NE.U32.AND UP3, UPT, UR4, 0x1, UPT ;  /* 0x000000010400788c */ /* 0x000fd6000bf65070 */
.L_x_8:
[----:B-1----:R-:W1:Y:S01]  /*0520*/  SHFL.IDX PT, R0, R3, RZ, 0x1f ;  /* 0x00001fff03007589 */ /* 0x002e6200000e0000 */
[----:B------:R-:W-:-:S04]  /*0530*/  UISETP.NE.AND UP0, UPT, UR12, 0x2, UPT ;  /* 0x000000020c00788c */ /* 0x000fc8000bf05270 */
[----:B------:R-:W-:Y:S01]  /*0540*/  USEL UR29, URZ, 0x1, UP0 ;  /* 0x00000001ff1d7887 */ /* 0x000fe20008000000 */
[----:B-1----:R-:W-:-:S13]  /*0550*/  ISETP.NE.AND P0, PT, R0, RZ, PT ;  /* 0x000000ff0000720c */ /* 0x002fda0003f05270 */
[----:B------:R-:W-:Y:S05]  /*0560*/  @P0 BRA `(.L_x_9) ;  /* 0x00000000007c0947 */ /* 0x000fea0003800000 */
[----:B------:R-:W-:Y:S01]  /*0570*/  ELECT P0, URZ, PT ;  /* 0x0000000000ff782f */ /* 0x000fe20003800000 */
[----:B------:R-:W-:-:S12]  /*0580*/  BSSY.RECONVERGENT B0, `(.L_x_9) ;  /* 0x000001d000007945 */ /* 0x000fd80003800200 */
[----:B------:R-:W-:Y:S05]  /*0590*/  @!P0 BRA `(.L_x_10) ;  /* 0x00000000006c8947 */ /* 0x000fea0003800000 */
[----:B------:R-:W1:Y:S01]  /*05a0*/  S2UR UR5, SR_CgaCtaId ;  /* 0x00000000000579c3 */ /* 0x000e620000008800 */
[----:B------:R-:W-:Y:S01]  /*05b0*/  UMOV UR6, 0x400 ;  /* 0x0000040000067882 */ /* 0x000fe20000000000 */
[----:B------:R-:W-:Y:S01]  /*05c0*/  UMOV UR4, 0x1 ;  /* 0x0000000100047882 */ /* 0x000fe20000000000 */
[----:B-1----:R-:W-:Y:S02]  /*05d0*/  ULEA UR5, UR5, UR6, 0x18 ;  /* 0x0000000605057291 */ /* 0x002fe4000f8ec0ff */
[----:B------:R-:W-:-:S04]  /*05e0*/  UIADD3 UR6, UPT, UPT, -UR4, 0x100000, URZ ;  /* 0x0010000004067890 */ /* 0x000fc8000fffe1ff */
[----:B------:R-:W-:Y:S02]  /*05f0*/  USHF.L.U32 UR7, UR6, 0xb, URZ ;  /* 0x0000000b06077899 */ /* 0x000fe400080006ff */
[----:B------:R-:W-:Y:S01]  /*0600*/  USHF.L.U32 UR6, UR6, 0x1, URZ ;  /* 0x0000000106067899 */ /* 0x000fe200080006ff */
[----:B------:R-:W1:Y:S11]  /*0610*/  FENCE.VIEW.ASYNC.S ;  /* 0x00000000000073c6 */ /* 0x000e760000000000 */
[----:B-1----:R1:W2:Y:S01]  /*0620*/  SYNCS.EXCH.64 URZ, [UR5], UR6 ;  /* 0x0000000605ff75b2 */ /* 0x0022a20008000100 */
[----:B------:R1:W3:Y:S01]  /*0630*/  SYNCS.EXCH.64 URZ, [UR5+0x48], UR6 ;  /* 0x0000480605ff75b2 */ /* 0x0002e20008000100 */
[----:B------:R1:W4:Y:S01]  /*0640*/  SYNCS.EXCH.64 URZ, [UR5+0x8], UR6 ;  /* 0x0000080605ff75b2 */ /* 0x0003220008000100 */
[----:B------:R1:W1:Y:S01]  /*0650*/  SYNCS.EXCH.64 URZ, [UR5+0x50], UR6 ;  /* 0x0000500605ff75b2 */ /* 0x0002620008000100 */
        /* <DEDUP_REMOVED lines=14> */
[----:B------:R-:W-:Y:S01]  /*0740*/  NOP ;  /* 0x0000000000007918 */ /* 0x000fe20000000000 */
.L_x_10:
[----:B-1----:R-:W-:Y:S05]  /*0750*/  BSYNC.RECONVERGENT B0 ;  /* 0x0000000000007941 */ /* 0x002fea0003800200 */
.L_x_9:
[----:B------:R-:W1:Y:S01]  /*0760*/  SHFL.IDX PT, R0, R3, RZ, 0x1f ;  /* 0x00001fff03007589 */ /* 0x000e6200000e0000 */
[----:B------:R-:W-:Y:S01]  /*0770*/  NOP ;  /* 0x0000000000007918 */ /* 0x000fe20000000000 */
[----:B-1----:R-:W-:-:S13]  /*0780*/  ISETP.NE.AND P0, PT, R0, 0x1, PT ;  /* 0x000000010000780c */ /* 0x002fda0003f05270 */
[----:B------:R-:W-:Y:S05]  /*0790*/  @P0 BRA `(.L_x_11) ;  /* 0x0000000000400947 */ /* 0x000fea0003800000 */
[----:B------:R-:W1:Y:S01]  /*07a0*/  S2UR UR6, SR_CgaCtaId ;  /* 0x00000000000679c3 */ /* 0x000e620000008800 */
[----:B------:R-:W-:Y:S01]  /*07b0*/  UMOV UR7, 0x400 ;  /* 0x0000040000077882 */ /* 0x000fe20000000000 */
[----:B------:R-:W-:Y:S01]  /*07c0*/  UMOV UR5, 0x20 ;  /* 0x0000002000057882 */ /* 0x000fe20000000000 */
[----:B------:R-:W-:Y:S01]  /*07d0*/  UMOV UR4, 0x80 ;  /* 0x0000008000047882 */ /* 0x000fe20000000000 */
[----:B------:R-:W-:-:S04]  /*07e0*/  UIADD3 UR8, UPT, UPT, -UR5, 0x100000, URZ ;  /* 0x0010000005087890 */ /* 0x000fc8000fffe1ff */
[----:B------:R-:W-:Y:S02]  /*07f0*/  USHF.L.U32 UR9, UR8, 0xb, URZ ;  /* 0x0000000b08097899 */ /* 0x000fe400080006ff */
[----:B------:R-:W-:Y:S02]  /*0800*/  USHF.L.U32 UR8, UR8, 0x1, URZ ;  /* 0x0000000108087899 */ /* 0x000fe400080006ff */
[----:B------:R-:W-:-:S04]  /*0810*/  UIADD3 UR4, UPT, UPT, -UR4, 0x100000, URZ ;  /* 0x0010000004047890 */ /* 0x000fc8000fffe1ff */
[----:B------:R-:W-:Y:S02]  /*0820*/  USHF.L.U32 UR5, UR4, 0xb, URZ ;  /* 0x0000000b04057899 */ /* 0x000fe400080006ff */
[----:B------:R-:W-:Y:S01]  /*0830*/  USHF.L.U32 UR4, UR4, 0x1, URZ ;  /* 0x0000000104047899 */ /* 0x000fe200080006ff */
[----:B------:R-:W-:Y:S01]  /*0840*/  ELECT P0, URZ, PT ;  /* 0x0000000000ff782f */ /* 0x000fe20003800000 */
[----:B-1----:R-:W-:Y:S01]  /*0850*/  ULEA UR6, UR6, UR7, 0x18 ;  /* 0x0000000706067291 */ /* 0x002fe2000f8ec0ff */
[----:B------:R-:W1:Y:S11]  /*0860*/  FENCE.VIEW.ASYNC.S ;  /* 0x00000000000073c6 */ /* 0x000e760000000000 */
[----:B-1----:R1:W1:Y:S01]  /*0870*/  SYNCS.EXCH.64 URZ, [UR6+0x90], UR8 ;  /* 0x0000900806ff75b2 */ /* 0x0022620008000100 */
[----:B------:R1:W1:Y:S01]  /*0880*/  SYNCS.EXCH.64 URZ, [UR6+0x98], UR4 ;  /* 0x0000980406ff75b2 */ /* 0x0002620008000100 */
[----:B------:R-:W-:Y:S01]  /*0890*/  NOP ;  /* 0x0000000000007918 */ /* 0x000fe20000000000 */
.L_x_11:
[----:B------:R-:W5:Y:S01]  /*08a0*/  SHFL.IDX PT, R0, R3, RZ, 0x1f ;  /* 0x00001fff03007589 */ /* 0x000f6200000e0000 */
[----:B------:R-:W-:Y:S01]  /*08b0*/  NOP ;  /* 0x0000000000007918 */ /* 0x000fe20000000000 */
[----:B-----5:R-:W-:-:S13]  /*08c0*/  ISETP.NE.AND P0, PT, R0, 0x3, PT ;  /* 0x000000030000780c */ /* 0x020fda0003f05270 */
[----:B------:R-:W-:Y:S05]  /*08d0*/  @P0 BRA `(.L_x_12) ;  /* 0x0000000000300947 */ /* 0x000fea0003800000 */
[----:B-1----:R-:W1:Y:S01]  /*08e0*/  S2UR UR5, SR_CgaCtaId ;  /* 0x00000000000579c3 */ /* 0x002e620000008800 */
[----:B------:R-:W-:Y:S01]  /*08f0*/  UMOV UR6, 0x400 ;  /* 0x0000040000067882 */ /* 0x000fe20000000000 */
[----:B------:R-:W-:Y:S01]  /*0900*/  UMOV UR4, 0x20 ;  /* 0x0000002000047882 */ /* 0x000fe20000000000 */
[----:B------:R-:W-:Y:S01]  /*0910*/  ELECT P0, URZ, PT ;  /* 0x0000000000ff782f */ /* 0x000fe20003800000 */
[----:B-1----:R-:W-:Y:S02]  /*0920*/  ULEA UR5, UR5, UR6, 0x18 ;  /* 0x0000000605057291 */ /* 0x002fe4000f8ec0ff */
[----:B------:R-:W-:-:S04]  /*0930*/  UIADD3 UR6, UPT, UPT, -UR4, 0x100000, URZ ;  /* 0x0010000004067890 */ /* 0x000fc8000fffe1ff */
[----:B------:R-:W-:Y:S02]  /*0940*/  USHF.L.U32 UR7, UR6, 0xb, URZ ;  /* 0x0000000b06077899 */ /* 0x000fe400080006ff */
[----:B------:R-:W-:Y:S01]  /*0950*/  USHF.L.U32 UR6, UR6, 0x1, URZ ;  /* 0x0000000106067899 */ /* 0x000fe200080006ff */
[----:B------:R-:W1:Y:S11]  /*0960*/  FENCE.VIEW.ASYNC.S ;  /* 0x00000000000073c6 */ /* 0x000e760000000000 */
[----:B-1----:R1:W1:Y:S01]  /*0970*/  SYNCS.EXCH.64 URZ, [UR5+0xa0], UR6 ;  /* 0x0000a00605ff75b2 */ /* 0x0022620008000100 */
[----:B------:R1:W1:Y:S01]  /*0980*/  SYNCS.EXCH.64 URZ, [UR5+0xa8], UR6 ;  /* 0x0000a80605ff75b2 */ /* 0x0002620008000100 */
[----:B------:R-:W-:Y:S01]  /*0990*/  NOP ;  /* 0x0000000000007918 */ /* 0x000fe20000000000 */
.L_x_12:
[----:B------:R-:W5:Y:S01]  /*09a0*/  SHFL.IDX PT, R0, R3, RZ, 0x1f ;  /* 0x00001fff03007589 */ /* 0x000f6200000e0000 */
[----:B------:R-:W-:Y:S01]  /*09b0*/  NOP ;  /* 0x0000000000007918 */ /* 0x000fe20000000000 */
[----:B-----5:R-:W-:-:S13]  /*09c0*/  ISETP.NE.AND P0, PT, R0, 0x4, PT ;  /* 0x000000040000780c */ /* 0x020fda0003f05270 */
[----:B------:R-:W-:Y:S05]  /*09d0*/  @P0 BRA `(.L_x_13) ;  /* 0x00000000004c0947 */ /* 0x000fea0003800000 */
[----:B-1----:R-:W1:Y:S01]  /*09e0*/  S2UR UR5, SR_CgaCtaId ;  /* 0x00000000000579c3 */ /* 0x002e620000008800 */
[----:B------:R-:W-:Y:S01]  /*09f0*/  UMOV UR7, 0x100 ;  /* 0x0000010000077882 */ /* 0x000fe20000000000 */
[----:B------:R-:W-:Y:S01]  /*0a00*/  UMOV UR6, 0x400 ;  /* 0x0000040000067882 */ /* 0x000fe20000000000 */
[----:B------:R-:W-:Y:S01]  /*0a10*/  USEL UR7, UR7, 0xe0, UP3 ;  /* 0x000000e007077887 */ /* 0x000fe20009800000 */
[----:B------:R-:W-:Y:S01]  /*0a20*/  UMOV UR4, 0x1 ;  /* 0x0000000100047882 */ /* 0x000fe20000000000 */
[----:B------:R-:W-:Y:S01]  /*0a30*/  ELECT P0, URZ, PT ;  /* 0x0000000000ff782f */ /* 0x000fe20003800000 */
[----:B------:R-:W-:-:S04]  /*0a40*/  UIADD3 UR8, UPT, UPT, -UR4, 0x100000, URZ ;  /* 0x0010000004087890 */ /* 0x000fc8000fffe1ff */
[----:B------:R-:W-:Y:S02]  /*0a50*/  USHF.L.U32 UR9, UR8, 0xb, URZ ;  /* 0x0000000b08097899 */ /* 0x000fe400080006ff */
[----:B------:R-:W-:Y:S02]  /*0a60*/  USHF.L.U32 UR8, UR8, 0x1, URZ ;  /* 0x0000000108087899 */ /* 0x000fe400080006ff */
[----:B-1----:R-:W-:Y:S02]  /*0a70*/  ULEA UR5, UR5, UR6, 0x18 ;  /* 0x0000000605057291 */ /* 0x002fe4000f8ec0ff */
[----:B------:R-:W-:-:S04]  /*0a80*/  UIADD3 UR6, UPT, UPT, -UR7, 0x100000, URZ ;  /* 0x0010000007067890 */ /* 0x000fc8000fffe1ff */
[----:B------:R-:W-:Y:S02]  /*0a90*/  USHF.L.U32 UR7, UR6, 0xb, URZ ;  /* 0x0000000b06077899 */ /* 0x000fe400080006ff */
[----:B------:R-:W-:Y:S01]  /*0aa0*/  USHF.L.U32 UR6, UR6, 0x1, URZ ;  /* 0x0000000106067899 */ /* 0x000fe200080006ff */
[----:B------:R-:W1:Y:S03]  /*0ab0*/  FENCE.VIEW.ASYNC.S ;  /* 0x00000000000073c6 */ /* 0x000e660000000000 */
[----:B-1----:R1:W1:Y:S08]  /*0ac0*/  SYNCS.EXCH.64 URZ, [UR5+0xb0], UR8 ;  /* 0x0000b00805ff75b2 */ /* 0x0022700008000100 */
[----:B------:R1:W1:Y:S01]  /*0ad0*/  SYNCS.EXCH.64 URZ, [UR5+0xc0], UR6 ;  /* 0x0000c00605ff75b2 */ /* 0x0002620008000100 */
[----:B------:R1:W1:Y:S01]  /*0ae0*/  SYNCS.EXCH.64 URZ, [UR5+0xb8], UR8 ;  /* 0x0000b80805ff75b2 */ /* 0x0002620008000100 */
[----:B------:R1:W1:Y:S01]  /*0af0*/  SYNCS.EXCH.64 URZ, [UR5+0xc8], UR6 ;  /* 0x0000c80605ff75b2 */ /* 0x0002620008000100 */
[----:B------:R-:W-:Y:S01]  /*0b00*/  NOP ;  /* 0x0000000000007918 */ /* 0x000fe20000000000 */
.L_x_13:
[----:B------:R-:W5:Y:S01]  /*0b10*/  SHFL.IDX PT, R0, R3, RZ, 0x1f ;  /* 0x00001fff03007589 */ /* 0x000f6200000e0000 */
[----:B------:R-:W-:Y:S01]  /*0b20*/  NOP ;  /* 0x0000000000007918 */ /* 0x000fe20000000000 */
[----:B-----5:R-:W-:-:S13]  /*0b30*/  ISETP.NE.AND P0, PT, R0, 0x5, PT ;  /* 0x000000050000780c */ /* 0x020fda0003f05270 */
[----:B------:R-:W-:Y:S05]  /*0b40*/  @P0 BRA `(.L_x_14) ;  /* 0x0000000000480947 */ /* 0x000fea0003800000 */
[----:B-1----:R-:W1:Y:S01]  /*0b50*/  S2UR UR6, SR_CgaCtaId ;  /* 0x00000000000679c3 */ /* 0x002e620000008800 */
        /* <DEDUP_REMOVED lines=14> */
[----:B------:R1:W1:Y:S01]  /*0c40*/  SYNCS.EXCH.64 URZ, [UR6+0xd8], UR8 ;  /* 0x0000d80806ff75b2 */ /* 0x0002620008000100 */
[----:B------:R1:W1:Y:S01]  /*0c50*/  SYNCS.EXCH.64 URZ, [UR6+0xe8], UR4 ;  /* 0x0000e80406ff75b2 */ /* 0x0002620008000100 */
[----:B------:R-:W-:Y:S01]  /*0c60*/  NOP ;  /* 0x0000000000007918 */ /* 0x000fe20000000000 */
.L_x_14:
[----:B------:R-:W5:Y:S01]  /*0c70*/  SHFL.IDX PT, R3, R3, RZ, 0x1f ;  /* 0x00001fff03037589 */ /* 0x000f6200000e0000 */
[----:B------:R-:W1:Y:S01]  /*0c80*/  S2UR UR63, SR_CTAID.X ;  /* 0x00000000003f79c3 */ /* 0x000e620000002500 */
[----:B------:R-:W-:-:S07]  /*0c90*/  NOP ;  /* 0x0000000000007918 */ /* 0x000fce0000000000 */
[----:B------:R-:W1:Y:S01]  /*0ca0*/  S2UR UR62, SR_CTAID.Y ;  /* 0x00000000003e79c3 */ /* 0x000e620000002600 */
[----:B-----5:R-:W-:-:S13]  /*0cb0*/  ISETP.NE.AND P0, PT, R3, 0x3, PT ;  /* 0x000000030300780c */ /* 0x020fda0003f05270 */
[----:B-1----:R-:W-:Y:S05]  /*0cc0*/  @P0 BRA `(.L_x_15) ;  /* 0x0000000000380947 */ /* 0x002fea0003800000 */
[----:B------:R-:W1:Y:S01]  /*0cd0*/  S2UR UR5, SR_CgaCtaId ;  /* 0x00000000000579c3 */ /* 0x000e620000008800 */
        /* <DEDUP_REMOVED lines=10> */
[----:B------:R1:W1:Y:S01]  /*0d80*/  SYNCS.EXCH.64 URZ, [UR5+0xf8], UR6 ;  /* 0x0000f80605ff75b2 */ /* 0x0002620008000100 */
[----:B------:R1:W1:Y:S01]  /*0d90*/  SYNCS.EXCH.64 URZ, [UR5+0x108], UR6 ;  /* 0x0001080605ff75b2 */ /* 0x0002620008000100 */
[----:B------:R-:W-:Y:S01]  /*0da0*/  NOP ;  /* 0x0000000000007918 */ /* 0x000fe20000000000 */
.L_x_15:
[----:B------:R-:W-:-:S05]  /*0db0*/  CS2R.32 R3, SR_CgaSize ;  /* 0x0000000000037805 */ /* 0x000fca0000008a00 */
[----:B------:R-:W-:-:S05]  /*0dc0*/  IMAD R3, R3, -0xa0, RZ ;  /* 0xffffff6003037824 */ /* 0x000fca00078e02ff */
[----:B-1----:R-:W-:-:S14]  /*0dd0*/  R2UR UR5, R3 ;  /* 0x00000000030572ca */ /* 0x002fdc00000e0000 */
[----:B------:R-:W1:Y:S01]  /*0de0*/  LDCU UR5, c[0x0][UR5+0x2b0] ;  /* 0x00005600050577ac */ /* 0x000e620008000800 */
[----:B------:R-:W-:Y:S01]  /*0df0*/  I2FP.F32.U32 R3, UR63 ;  /* 0x0000003f00037c45 */ /* 0x000fe20008201000 */
[----:B------:R-:W-:Y:S01]  /*0e00*/  NOP ;  /* 0x0000000000007918 */ /* 0x000fe20000000000 */
[----:B------:R-:W-:Y:S02]  /*0e10*/  I2FP.F32.U32 R0, UR62 ;  /* 0x0000003e00007c45 */ /* 0x000fe40008201000 */
[----:B------:R-:W-:-:S06]  /*0e20*/  RPCMOV.32 Rpc.LO, R2 ;  /* 0x0000000200007352 */ /* 0x000fcc0000000000 */
[----:B------:R-:W-:-:S05]  /*0e30*/  CS2R.32 R2, SR_CgaSize ;  /* 0x0000000000027805 */ /* 0x000fca0000008a00 */
[----:B------:R-:W-:-:S05]  /*0e40*/  IMAD R2, R2, -0xa0, RZ ;  /* 0xffffff6002027824 */ /* 0x000fca00078e02ff */
[----:B------:R-:W-:Y:S02]  /*0e50*/  R2UR UR4, R2 ;  /* 0x00000000020472ca */ /* 0x000fe400000e0000 */
[----:B------:R-:W-:-:S12]  /*0e60*/  RPCMOV.32 R2, Rpc.LO ;  /* 0x0000000000027353 */ /* 0x000fd80000000000 */
[----:B------:R-:W5:Y:S01]  /*0e70*/  LDCU UR4, c[0x0][UR4+0x2b4] ;  /* 0x00005680040477ac */ /* 0x000f620008000800 */
[----:B------:R-:W2:Y:S01]  /*0e80*/  S2UR UR36, SR_CTAID.Z ;  /* 0x00000000002479c3 */ /* 0x000ea20000002700 */
[----:B------:R-:W3:Y:S01]  /*0e90*/  LDCU UR13, c[0x0][0xb24] ;  /* 0x00016480ff0d77ac */ /* 0x000ee20008000800 */
[----:B-1----:R-:W-:Y:S01]  /*0ea0*/  FMUL R3, R3, UR5 ;  /* 0x0000000503037c20 */ /* 0x002fe20008400000 */
[----:B------:R-:W-:-:S06]  /*0eb0*/  RPCMOV.32 Rpc.LO, R2 ;  /* 0x0000000200007352 */ /* 0x000fcc0000000000 */
[----:B------:R-:W-:-:S05]  /*0ec0*/  CS2R.32 R2, SR_CgaSize ;  /* 0x0000000000027805 */ /* 0x000fca0000008a00 */
[----:B------:R-:W-:-:S05]  /*0ed0*/  IMAD R2, R2, -0xa0, RZ ;  /* 0xffffff6002027824 */ /* 0x000fca00078e02ff */
[----:B------:R-:W-:Y:S02]  /*0ee0*/  R2UR UR5, R2 ;  /* 0x00000000020572ca */ /* 0x000fe400000e0000 */
[----:B------:R-:W-:-:S12]  /*0ef0*/  RPCMOV.32 R2, Rpc.LO ;  /* 0x0000000000027353 */ /* 0x000fd80000000000 */
[----:B------:R-:W1:Y:S01]  /*0f00*/  LDCU UR5, c[0x0][UR5+0x2a0] ;  /* 0x00005400050577ac */ /* 0x000e620008000800 */
[----:B-----5:R-:W-:Y:S01]  /*0f10*/  FMUL R0, R0, UR4 ;  /* 0x0000000400007c20 */ /* 0x020fe20008400000 */
[----:B------:R-:W-:-:S06]  /*0f20*/  RPCMOV.32 Rpc.LO, R2 ;  /* 0x0000000200007352 */ /* 0x000fcc0000000000 */
[----:B------:R-:W-:-:S05]  /*0f30*/  CS2R.32 R2, SR_CgaSize ;  /* 0x0000000000027805 */ /* 0x000fca0000008a00 */
[----:B------:R-:W-:-:S05]  /*0f40*/  IMAD R2, R2, -0xa0, RZ ;  /* 0xffffff6002027824 */ /* 0x000fca00078e02ff */
[----:B------:R-:W-:Y:S02]  /*0f50*/  R2UR UR4, R2 ;  /* 0x00000000020472ca */ /* 0x000fe400000e0000 */
[----:B------:R-:W-:-:S12]  /*0f60*/  RPCMOV.32 R2, Rpc.LO ;  /* 0x0000000000027353 */ /* 0x000fd80000000000 */
[----:B------:R-:W5:Y:S01]  /*0f70*/  LDCU UR4, c[0x0][UR4+0x2a4] ;  /* 0x00005480040477ac */ /* 0x000f620008000800 */
[----:B------:R-:W4:Y:S01]  /*0f80*/  F2I.U32.TRUNC.NTZ R3, R3 ;  /* 0x0000000300037305 */ /* 0x000f22000020f000 */
[----:B---3--:R-:W-:-:S07]  /*0f90*/  UISETP.GE.AND UP0, UPT, UR13, 0x1, UPT ;  /* 0x000000010d00788c */ /* 0x008fce000bf06270 */
[----:B------:R-:W3:Y:S01]  /*0fa0*/  F2I.U32.TRUNC.NTZ R0, R0 ;  /* 0x0000000000007305 */ /* 0x000ee2000020f000 */
[----:B----4-:R-:W-:Y:S02]  /*0fb0*/  R2UR UR47, R3 ;  /* 0x00000000032f72ca */ /* 0x010fe400000e0000 */
[----:B---3--:R-:W-:-:S11]  /*0fc0*/  R2UR UR46, R0 ;  /* 0x00000000002e72ca */ /* 0x008fd600000e0000 */
[----:B------:R-:W-:-:S04]  /*0fd0*/  UIADD3 UR47, UPT, UPT, -UR47, URZ, URZ ;  /* 0x000000ff2f2f7290 */ /* 0x000fc8000fffe1ff */
[----:B-1----:R-:W-:Y:S02]  /*0fe0*/  UIMAD UR47, UR5, UR47, UR63 ;  /* 0x0000002f052f72a4 */ /* 0x002fe4000f8e023f */
[----:B------:R-:W-:-:S04]  /*0ff0*/  UIADD3 UR46, UPT, UPT, -UR46, URZ, URZ ;  /* 0x000000ff2e2e7290 */ /* 0x000fc8000fffe1ff */
[----:B-----5:R-:W-:Y:S01]  /*1000*/  UIMAD UR46, UR4, UR46, UR62 ;  /* 0x0000002e042e72a4 */ /* 0x020fe2000f8e023e */
[----:B--2---:R-:W-:Y:S06]  /*1010*/  BAR.SYNC.DEFER_BLOCKING 0x0 ;  /* 0x0000000000007b1d */ /* 0x004fec0000010000 */
[----:B------:R-:W-:Y:S05]  /*1020*/  BRA.U !UP0, `(.L_x_16) ;  /* 0x0000000108b87547 */ /* 0x000fea000b800000 */
[----:B------:R-:W1:Y:S01]  /*1030*/  LDCU.128 UR4, c[0x0][0xb10] ;  /* 0x00016200ff0477ac */ /* 0x000e620008000c00 */
[----:B------:R-:W2:Y:S01]  /*1040*/  LDCU UR15, c[0x0][0x370] ;  /* 0x00006e00ff0f77ac */ /* 0x000ea20008000800 */
[----:B------:R-:W3:Y:S01]  /*1050*/  LDCU UR14, c[0x0][0x374] ;  /* 0x00006e80ff0e77ac */ /* 0x000ee20008000800 */
[----:B------:R-:W4:Y:S01]  /*1060*/  LDCU UR11, c[0x0][0xb0c] ;  /* 0x00016180ff0b77ac */ /* 0x000f220008000800 */
[----:B------:R-:W5:Y:S01]  /*1070*/  LDCU UR10, c[0x0][0xb20] ;  /* 0x00016400ff0a77ac */ /* 0x000f620008000800 */
[----:B------:R-:W5:Y:S01]  /*1080*/  LDCU.64 UR8, c[0x0][0xb28] ;  /* 0x00016500ff0877ac */ /* 0x000f620008000a00 */
[----:B-1----:R-:W-:Y:S02]  /*1090*/  UISETP.NE.AND UP0, UPT, UR6, 0x1, UPT ;  /* 0x000000010600788c */ /* 0x002fe4000bf05270 */
[----:B---3--:R-:W-:Y:S02]  /*10a0*/  UIMAD.WIDE.U32 UR18, UR14, UR7, URZ ;  /* 0x000000070e1272a5 */ /* 0x008fe4000f8e00ff */
[----:B------:R-:W-:-:S02]  /*10b0*/  UISETP.NE.AND UP4, UPT, UR13, 0x1, UPT ;  /* 0x000000010d00788c */ /* 0x000fc4000bf85270 */
[----:B----4-:R-:W-:Y:S02]  /*10c0*/  UISETP.NE.AND UP1, UPT, UR11, 0x1, UPT ;  /* 0x000000010b00788c */ /* 0x010fe4000bf25270 */
[----:B------:R-:W-:Y:S02]  /*10d0*/  UIMAD.WIDE.U32 UR20, UR62, UR7, URZ ;  /* 0x000000073e1472a5 */ /* 0x000fe4000f8e00ff */
[----:B--2---:R-:W-:Y:S01]  /*10e0*/  UIMAD.WIDE.U32 UR16, UR15, UR4, URZ ;  /* 0x000000040f1072a5 */ /* 0x004fe2000f8e00ff */
[----:B------:R-:W-:Y:S01]  /*10f0*/  UMOV UR7, UR19 ;  /* 0x0000001300077c82 */ /* 0x000fe20008000000 */
[----:B------:R-:W-:Y:S02]  /*1100*/  UIMAD.WIDE.U32 UR18, UR63, UR4, URZ ;  /* 0x000000043f1272a5 */ /* 0x000fe4000f8e00ff */
[----:B-----5:R-:W-:-:S03]  /*1110*/  @UP0 USHF.R.U32.HI UR14, URZ, UR10, UR7 ;  /* 0x0000000aff0e0299 */ /* 0x020fc60008011607 */
[----:B------:R-:W-:Y:S02]  /*1120*/  @UP1 USHF.R.U32.HI UR15, URZ, UR5, UR17 ;  /* 0x00000005ff0f1299 */ /* 0x000fe40008011611 */
[----:B------:R-:W-:Y:S02]  /*1130*/  UIMAD.WIDE.U32 UR16, UR14, UR8, URZ ;  /* 0x000000080e1072a5 */ /* 0x000fe4000f8e00ff */
[----:B------:R-:W-:Y:S02]  /*1140*/  USHF.R.U32.HI UR21, URZ, UR10, UR21 ;  /* 0x0000000aff157299 */ /* 0x000fe40008011615 */
[----:B------:R-:W-:Y:S02]  /*1150*/  UIMAD.WIDE.U32 UR22, UR15, UR8, URZ ;  /* 0x000000080f1672a5 */ /* 0x000fe4000f8e00ff */
[----:B------:R-:W-:Y:S02]  /*1160*/  @UP4 USHF.R.U32.HI UR14, URZ, UR9, UR17 ;  /* 0x00000009ff0e4299 */ /* 0x000fe40008011611 */
[----:B------:R-:W-:-:S02]  /*1170*/  USHF.R.U32.HI UR19, URZ, UR5, UR19 ;  /* 0x00000005ff137299 */ /* 0x000fc40008011613 */
[----:B------:R-:W-:Y:S02]  /*1180*/  USEL UR21, UR62, UR21, !UP0 ;  /* 0x000000153e157287 */ /* 0x000fe4000c000000 */
[----:B------:R-:W-:Y:S02]  /*1190*/  @UP4 USHF.R.U32.HI UR15, URZ, UR9, UR23 ;  /* 0x00000009ff0f4299 */ /* 0x000fe40008011617 */
[----:B------:R-:W-:Y:S02]  /*11a0*/  UIMAD UR14, UR14, UR13, URZ ;  /* 0x0000000d0e0e72a4 */ /* 0x000fe4000f8e02ff */
[----:B------:R-:W-:Y:S02]  /*11b0*/  USEL UR19, UR63, UR19, !UP1 ;  /* 0x000000133f137287 */ /* 0x000fe4000c800000 */
[----:B------:R-:W-:Y:S02]  /*11c0*/  UIMAD UR4, UR15, UR13, URZ ;  /* 0x0000000d0f0472a4 */ /* 0x000fe4000f8e02ff */
[----:B------:R-:W-:-:S02]  /*11d0*/  UISETP.GE.AND UP0, UPT, UR21, UR14, UPT ;  /* 0x0000000e1500728c */ /* 0x000fc4000bf06270 */
[----:B------:R-:W-:Y:S02]  /*11e0*/  UIMAD.WIDE.U32 UR22, UR21, UR8, URZ ;  /* 0x00000008151672a5 */ /* 0x000fe4000f8e00ff */
[----:B------:R-:W-:Y:S02]  /*11f0*/  UISETP.GE.OR UP0, UPT, UR19, UR4, UP0 ;  /* 0x000000041300728c */ /* 0x000fe40008706670 */
[----:B------:R-:W-:Y:S02]  /*1200*/  USHF.R.U32.HI UR4, URZ, UR9, UR23 ;  /* 0x00000009ff047299 */ /* 0x000fe40008011617 */
[----:B------:R-:W-:Y:S02]  /*1210*/  UIMAD.WIDE.U32 UR16, UR19, UR8, URZ ;  /* 0x00000008131072a5 */ /* 0x000fe4000f8e00ff */
[----:B------:R-:W-:Y:S02]  /*1220*/  USEL UR4, UR21, UR4, !UP4 ;  /* 0x0000000415047287 */ /* 0x000fe4000e000000 */
[----:B------:R-:W-:-:S02]  /*1230*/  UIADD3 UR5, UPT, UPT, -UR21, URZ, URZ ;  /* 0x000000ff15057290 */ /* 0x000fc4000fffe1ff */
[----:B------:R-:W-:Y:S02]  /*1240*/  UIADD3 UR8, UPT, UPT, -UR4, URZ, URZ ;  /* 0x000000ff04087290 */ /* 0x000fe4000fffe1ff */
[----:B------:R-:W-:Y:S02]  /*1250*/  @!UP0 USHF.R.U32.HI UR9, URZ, UR9, UR17 ;  /* 0x00000009ff098299 */ /* 0x000fe40008011611 */
[----:B------:R-:W-:Y:S02]  /*1260*/  UIMAD UR8, UR13, UR8, UR21 ;  /* 0x000000080d0872a4 */ /* 0x000fe4000f8e0215 */
[----:B------:R-:W-:Y:S02]  /*1270*/  @!UP0 USEL UR9, UR19, UR9, !UP4 ;  /* 0x0000000913098287 */ /* 0x000fe4000e000000 */
[----:B------:R-:W-:Y:S02]  /*1280*/  UIADD3 UR7, UPT, UPT, -UR19, URZ, URZ ;  /* 0x000000ff13077290 */ /* 0x000fe4000fffe1ff */
[----:B------:R-:W-:-:S02]  /*1290*/  @!UP0 UIMAD UR8, UR8, UR15, UR9 ;  /* 0x0000000f080882a4 */ /* 0x000fc4000f8e0209 */
[----:B------:R-:W-:Y:S02]  /*12a0*/  @!UP0 UIADD3 UR4, UPT, UPT, UR4, -UR9, URZ ;  /* 0x8000000904048290 */ /* 0x000fe4000fffe0ff */
[----:B------:R-:W-:Y:S02]  /*12b0*/  UIMAD UR5, UR6, UR5, UR62 ;  /* 0x00000005060572a4 */ /* 0x000fe4000f8e023e */
[----:B------:R-:W-:Y:S02]  /*12c0*/  @!UP0 UIMAD UR21, UR4, UR13, UR19 ;  /* 0x0000000d041582a4 */ /* 0x000fe4000f8e0213 */
[----:B------:R-:W-:Y:S01]  /*12d0*/  UIMAD UR7, UR11, UR7, UR63 ;  /* 0x000000070b0772a4 */ /* 0x000fe2000f8e023f */
[----:B------:R-:W-:Y:S01]  /*12e0*/  @!UP0 UMOV UR19, UR8 ;  /* 0x0000000800138c82 */ /* 0x000fe20008000000 */
[----:B------:R-:W-:Y:S02]  /*12f0*/  UIMAD UR62, UR21, UR6, UR5 ;  /* 0x00000006153e72a4 */ /* 0x000fe4000f8e0205 */
[----:B------:R-:W-:-:S12]  /*1300*/  UIMAD UR63, UR19, UR11, UR7 ;  /* 0x0000000b133f72a4 */ /* 0x000fd8000f8e0207 */
.L_x_16:
[----:B------:R-:W1:Y:S01]  /*1310*/  LDCU UR4, c[0x0][0xb30] ;  /* 0x00016600ff0477ac */ /* 0x000e620008000800 */
[----:B------:R-:W2:Y:S01]  /*1320*/  S2UR UR5, SR_CgaCtaId ;  /* 0x00000000000579c3 */ /* 0x000ea20000008800 */
[----:B-1----:R-:W-:-:S09]  /*1330*/  UISETP.NE.AND UP0, UPT, UR4, 0x1, UPT ;  /* 0x000000010400788c */ /* 0x002fd2000bf05270 */
[----:B--2---:R-:W-:Y:S05]  /*1340*/  BRA.U UP0, `(.L_x_17) ;  /* 0x0000000100407547 */ /* 0x004fea000b800000 */
[----:B------:R-:W1:Y:S01]  /*1350*/  LDCU.128 UR8, c[0x0][0xb10] ;  /* 0x00016200ff0877ac */ /* 0x000e620008000c00 */
[----:B------:R-:W2:Y:S01]  /*1360*/  LDCU UR6, c[0x0][0xb0c] ;  /* 0x00016180ff0677ac */ /* 0x000ea20008000800 */
[----:B------:R-:W3:Y:S01]  /*1370*/  LDCU UR4, c[0x0][0xb20] ;  /* 0x00016400ff0477ac */ /* 0x000ee20008000800 */
[----:B-1----:R-:W-:Y:S02]  /*1380*/  UIMAD.WIDE.U32 UR16, UR63, UR8, URZ ;  /* 0x000000083f1072a5 */ /* 0x002fe4000f8e00ff */
[----:B------:R-:W-:Y:S02]  /*1390*/  UIMAD.WIDE.U32 UR14, UR62, UR11, URZ ;  /* 0x0000000b3e0e72a5 */ /* 0x000fe4000f8e00ff */
[----:B--2---:R-:W-:Y:S02]  /*13a0*/  UISETP.NE.AND UP1, UPT, UR6, 0x1, UPT ;  /* 0x000000010600788c */ /* 0x004fe4000bf25270 */
[----:B------:R-:W-:Y:S01]  /*13b0*/  UISETP.NE.AND UP0, UPT, UR10, 0x1, UPT ;  /* 0x000000010a00788c */ /* 0x000fe2000bf05270 */
[----:B------:R-:W-:Y:S01]  /*13c0*/  UMOV UR7, UR17 ;  /* 0x0000001100077c82 */ /* 0x000fe20008000000 */
[----:B---3--:R-:W-:-:S02]  /*13d0*/  USHF.R.U32.HI UR4, URZ, UR4, UR15 ;  /* 0x00000004ff047299 */ /* 0x008fc4000801160f */
[----:B------:R-:W-:Y:S02]  /*13e0*/  USHF.R.U32.HI UR7, URZ, UR9, UR7 ;  /* 0x00000009ff077299 */ /* 0x000fe40008011607 */
[----:B------:R-:W-:Y:S02]  /*13f0*/  USEL UR4, UR62, UR4, !UP0 ;  /* 0x000000043e047287 */ /* 0x000fe4000c000000 */
[----:B------:R-:W-:-:S04]  /*1400*/  USEL UR7, UR63, UR7, !UP1 ;  /* 0x000000073f077287 */ /* 0x000fc8000c800000 */
[----:B------:R-:W-:Y:S02]  /*1410*/  UIADD3 UR8, UPT, UPT, UR7, -UR4, URZ ;  /* 0x8000000407087290 */ /* 0x000fe4000fffe0ff */
[----:B------:R-:W-:Y:S02]  /*1420*/  UIADD3 UR4, UPT, UPT, -UR7, UR4, URZ ;  /* 0x0000000407047290 */ /* 0x000fe4000fffe1ff */
[----:B------:R-:W-:Y:S02]  /*1430*/  UIMAD UR62, UR8, UR10, UR62 ;  /* 0x0000000a083e72a4 */ /* 0x000fe4000f8e023e */
[----:B------:R-:W-:-:S12]  /*1440*/  UIMAD UR63, UR4, UR6, UR63 ;  /* 0x00000006043f72a4 */ /* 0x000fd8000f8e023f */
.L_x_17:
[----:B------:R-:W-:Y:S01]  /*1450*/  BAR.SYNC.DEFER_BLOCKING 0x0 ;  /* 0x0000000000007b1d */ /* 0x000fe20000010000 */
[----:B------:R-:W-:Y:S01]  /*1460*/  UISETP.NE.AND UP0, UPT, UR12, 0x2, UPT ;  /* 0x000000020c00788c */ /* 0x000fe2000bf05270 */
[----:B------:R-:W-:Y:S02]  /*1470*/  ISETP.NE.OR P3, PT, R4, 0x2, !P3 ;  /* 0x000000020400780c */ /* 0x000fe40005f65670 */
[----:B------:R-:W-:Y:S02]  /*1480*/  LOP3.LUT R0, R2, 0x1f, RZ, 0xc0, !PT ;  /* 0x0000001f02007812 */ /* 0x000fe400078ec0ff */
[----:B------:R-:W1:Y:S04]  /*1490*/  LDCU UR13, c[0x0][0xb24] ;  /* 0x00016480ff0d77ac */ /* 0x000e680008000800 */
[----:B------:R-:W-:Y:S05]  /*14a0*/  BRA.U UP0, `(.L_x_18) ;  /* 0x0000001500207547 */ /* 0x000fea000b800000 */
[----:B------:R-:W2:Y:S01]  /*14b0*/  LDCU UR26, c[0x0][0x38c] ;  /* 0x00007180ff1a77ac */ /* 0x000ea20008000800 */
[----:B------:R-:W-:Y:S01]  /*14c0*/  PLOP3.LUT P1, PT, PT, PT, UP3, 0x80, 0x8 ;  /* 0x000000000008781c */ /* 0x000fe20003f2f038 */
[----:B------:R-:W-:Y:S01]  /*14d0*/  IMAD.MOV.U32 R12, RZ, RZ, 0x1 ;  /* 0x00000001ff0c7424 */ /* 0x000fe200078e00ff */
[----:B------:R-:W-:Y:S02]  /*14e0*/  ISETP.EQ.OR P2, PT, R0, RZ, P3 ;  /* 0x000000ff0000720c */ /* 0x000fe40001f42670 */
[----:B------:R-:W-:Y:S02]  /*14f0*/  CS2R R10, SRZ ;  /* 0x00000000000a7805 */ /* 0x000fe4000001ff00 */
[----:B------:R-:W-:Y:S01]  /*1500*/  PLOP3.LUT P1, PT, P1, PT, PT, 0x8, 0x80 ;  /* 0x000000000080781c */ /* 0x000fe20000f2e170 */
[----:B------:R-:W-:Y:S01]  /*1510*/  IMAD.MOV.U32 R9, RZ, RZ, RZ ;  /* 0x000000ffff097224 */ /* 0x000fe200078e00ff */
[----:B------:R-:W3:Y:S01]  /*1520*/  LDCU UR21, c[0x0][0x370] ;  /* 0x00006e00ff1577ac */ /* 0x000ee20008000800 */
[----:B------:R-:W-:Y:S01]  /*1530*/  IMAD.MOV.U32 R8, RZ, RZ, 0x1 ;  /* 0x00000001ff087424 */ /* 0x000fe200078e00ff */
[----:B------:R-:W4:Y:S01]  /*1540*/  LDCU.64 UR30, c[0x0][0x348] ;  /* 0x00006900ff1e77ac */ /* 0x000f220008000a00 */
[----:B------:R-:W1:Y:S01]  /*1550*/  LDCU UR15, c[0x0][0x374] ;  /* 0x00006e80ff0f77ac */ /* 0x000e620008000800 */
[----:B--2---:R-:W-:Y:S01]  /*1560*/  UIADD3 UR4, UPT, UPT, UR26, 0x3f, URZ ;  /* 0x0000003f1a047890 */ /* 0x004fe2000fffe0ff */
[----:B------:R-:W-:-:S03]  /*1570*/  UMOV UR24, URZ ;  /* 0x000000ff00187c82 */ /* 0x000fc60008000000 */
[----:B------:R-:W-:-:S04]  /*1580*/  USHF.R.S32.HI UR28, URZ, 0x1f, UR4 ;  /* 0x0000001fff1c7899 */ /* 0x000fc80008011404 */
[----:B------:R-:W-:Y:S02]  /*1590*/  ULEA.HI UR28, UR28, UR4, URZ, 0x6 ;  /* 0x000000041c1c7291 */ /* 0x000fe4000f8f30ff */
[----:B------:R-:W-:Y:S02]  /*15a0*/  UIADD3 UR4, UPT, UPT, UR26, -0x1, URZ ;  /* 0xffffffff1a047890 */ /* 0x000fe4000fffe0ff */
[----:B------:R-:W-:Y:S02]  /*15b0*/  USHF.R.S32.HI UR28, URZ, 0x6, UR28 ;  /* 0x00000006ff1c7899 */ /* 0x000fe4000801141c */
[----:B------:R-:W-:Y:S02]  /*15c0*/  UISETP.GE.U32.AND UP1, UPT, UR4, -0x7f, UPT ;  /* 0xffffff810400788c */ /* 0x000fe4000bf26070 */
[----:B------:R-:W-:Y:S02]  /*15d0*/  UISETP.LT.U32.AND UP0, UPT, UR28, 0x9, UPT ;  /* 0x000000091c00788c */ /* 0x000fe4000bf01070 */
[----:B------:R-:W-:-:S02]  /*15e0*/  UIADD3 UR26, UPT, UPT, UR26, 0x7e, URZ ;  /* 0x0000007e1a1a7890 */ /* 0x000fc4000fffe0ff */
[----:B------:R-:W-:-:S04]  /*15f0*/  USEL UR27, UR28, 0x9, UP0 ;  /* 0x000000091c1b7887 */ /* 0x000fc80008000000 */
[----:B------:R-:W-:Y:S02]  /*1600*/  UIADD3 UR14, UPT, UPT, UR27, -0x1, URZ ;  /* 0xffffffff1b0e7890 */ /* 0x000fe4000fffe0ff */
[----:B------:R-:W-:Y:S02]  /*1610*/  @UP1 UIADD3 UR14, UPT, UPT, UR27, URZ, URZ ;  /* 0x000000ff1b0e1290 */ /* 0x000fe4000fffe0ff */
[----:B------:R-:W-:Y:S02]  /*1620*/  UIADD3 UR25, UPT, UPT, UR28, -UR27, URZ ;  /* 0x8000001b1c197290 */ /* 0x000fe4000fffe0ff */
[----:B-1-34-:R-:W-:-:S12]  /*1630*/  UIADD3 UR14, UPT, UPT, UR14, 0x1, URZ ;  /* 0x000000010e0e7890 */ /* 0x01afd8000fffe0ff */
.L_x_36:
[----:B------:R-:W-:Y:S01]  /*1640*/  UISETP.NE.AND UP0, UPT, UR5, URZ, UPT ;  /* 0x000000ff0500728c */ /* 0x000fe2000bf05270 */
[----:B-1----:R-:W1:Y:S08]  /*1650*/  S2UR UR5, SR_CgaCtaId ;  /* 0x00000000000579c3 */ /* 0x002e700000008800 */
[----:B------:R-:W-:Y:S05]  /*1660*/  BRA.U UP0, `(.L_x_19) ;  /* 0x0000000100347547 */ /* 0x000fea000b800000 */
[----:B------:R-:W2:Y:S01]  /*1670*/  S2R R0, SR_CgaCtaId ;  /* 0x0000000000007919 */ /* 0x000ea20000008800 */
[----:B------:R-:W-:Y:S02]  /*1680*/  MOV R3, 0x400 ;  /* 0x0000040000037802 */ /* 0x000fe40000000f00 */
[----:B------:R-:W-:Y:S02]  /*1690*/  SHF.L.U32 R2, R8, 0x1f, RZ ;  /* 0x0000001f08027819 */ /* 0x000fe400000006ff */
[----:B--2---:R-:W-:-:S05]  /*16a0*/  LEA R0, R0, R3, 0x18 ;  /* 0x0000000300007211 */ /* 0x004fca00078ec0ff */
[----:B------:R-:W-:-:S04]  /*16b0*/  IMAD R3, R9, 0x8, R0 ;  /* 0x0000000809037824 */ /* 0x000fc800078e0200 */
[----:B------:R-:W2:Y:S02]  /*16c0*/  SYNCS.PHASECHK.TRANS64.TRYWAIT P0, [R3+URZ+0x100], R2 ;  /* 0x00010002030075a7 */ /* 0x000ea400080011ff */
[----:B--2---:R-:W-:Y:S05]  /*16d0*/  @!P0 BRA `(.L_x_20) ;  /* 0x0000008c00bc8947 */ /* 0x004fea0003800000 */
.L_x_104:
[----:B------:R-:W-:Y:S01]  /*16e0*/  VIADD R9, R9, 0x1 ;  /* 0x0000000109097836 */ /* 0x000fe20000000000 */
[----:B------:R2:W-:Y:S04]  /*16f0*/  SYNCS.ARRIVE.TRANS64.A1T0 RZ, [R3+URZ+0xf0], RZ ;  /* 0x0000f0ff03ff79a7 */ /* 0x0005e800081000ff */
[----:B------:R-:W-:-:S04]  /*1700*/  ISETP.NE.AND P0, PT, R9, 0x2, PT ;  /* 0x000000020900780c */ /* 0x000fc80003f05270 */
[----:B------:R-:W-:Y:S02]  /*1710*/  SEL R9, R9, RZ, P0 ;  /* 0x000000ff09097207 */ /* 0x000fe40000000000 */
[----:B--2---:R-:W-:-:S04]  /*1720*/  SEL R3, RZ, 0x1, P0 ;  /* 0x00000001ff037807 */ /* 0x004fc80000000000 */
[----:B------:R-:W-:-:S07]  /*1730*/  LOP3.LUT R8, R8, R3, RZ, 0x3c, !PT ;  /* 0x0000000308087212 */ /* 0x000fce00078e3cff */
.L_x_19:
[----:B------:R-:W-:Y:S01]  /*1740*/  UMOV UR4, 0x400 ;  /* 0x0000040000047882 */ /* 0x000fe20000000000 */
[----:B------:R-:W-:Y:S01]  /*1750*/  SHF.L.U32 R0, R12, 0x1f, RZ ;  /* 0x0000001f0c007819 */ /* 0x000fe200000006ff */
[----:B-1----:R-:W-:Y:S02]  /*1760*/  ULEA UR4, UR5, UR4, 0x18 ;  /* 0x0000000405047291 */ /* 0x002fe4000f8ec0ff */
[----:B------:R-:W-:Y:S02]  /*1770*/  UISETP.GE.U32.AND UP0, UPT, UR26, 0x7f, UPT ;  /* 0x0000007f1a00788c */ /* 0x000fe4000bf06070 */
[----:B------:R-:W-:Y:S02]  /*1780*/  ULEA UR6, UR24, UR4, 0x3 ;  /* 0x0000000418067291 */ /* 0x000fe4000f8e18ff */
[----:B------:R-:W-:Y:S02]  /*1790*/  USHF.L.U32 UR35, UR63, 0x7, URZ ;  /* 0x000000073f237899 */ /* 0x000fe400080006ff */
[----:B------:R-:W-:Y:S01]  /*17a0*/  UIMAD UR11, UR62, 0xb0, URZ ;  /* 0x000000b03e0b78a4 */ /* 0x000fe2000f8e02ff */
[----:B------:R-:W-:-:S04]  /*17b0*/  UMOV UR29, URZ ;  /* 0x000000ff001d7c82 */ /* 0x000fc80008000000 */
[----:B------:R1:W2:Y:S01]  /*17c0*/  SYNCS.PHASECHK.TRANS64.TRYWAIT P0, [UR6+0x48], R0 ;  /* 0x00004800ff0075a7 */ /* 0x0002a20008001106 */
[----:B------:R-:W-:Y:S06]  /*17d0*/  BRA.U !UP0, `(.L_x_21) ;  /* 0x0000000108a87547 */ /* 0x000fec000b800000 */
[----:B------:R-:W-:Y:S01]  /*17e0*/  UMOV UR16, URZ ;  /* 0x000000ff00107c82 */ /* 0x000fe20008000000 */
[----:B------:R-:W-:-:S05]  /*17f0*/  UMOV UR7, UR24 ;  /* 0x0000001800077c82 */ /* 0x000fca0008000000 */
.L_x_26:
[----:B--2---:R-:W-:Y:S01]  /*1800*/  @!P3 MOV R2, 0x4c00 ;  /* 0x00004c000002b802 */ /* 0x004fe20000000f00 */
[----:B---3--:R-:W-:Y:S01]  /*1810*/  ULEA UR33, UR7, UR4, 0x3 ;  /* 0x0000000407217291 */ /* 0x008fe2000f8e18ff */
[----:B--2-4-:R-:W-:Y:S11]  /*1820*/  @P0 BRA `(.L_x_22) ;  /* 0x00000000000c0947 */ /* 0x014ff60003800000 */
[----:B------:R-:W-:Y:S04]  /*1830*/  SHF.L.U32 R3, R12, 0x1f, RZ ;  /* 0x0000001f0c037819 */ /* 0x000fe800000006ff */
[----:B------:R-:W2:Y:S02]  /*1840*/  SYNCS.PHASECHK.TRANS64.TRYWAIT P0, [UR33+0x48], R3 ;  /* 0x00004803ff0075a7 */ /* 0x000ea40008001121 */
[----:B--2---:R-:W-:Y:S05]  /*1850*/  @!P0 BRA `(.L_x_23) ;  /* 0x0000008c00708947 */ /* 0x004fea0003800000 */
.L_x_22:
[----:B------:R2:W-:Y:S01]  /*1860*/  @!P3 SYNCS.ARRIVE.TRANS64 RZ, [UR33], R2 ;  /* 0x00000002ffffb9a7 */ /* 0x0005e20008000021 */
[----:B------:R-:W-:Y:S04]  /*1870*/  BSSY.RECONVERGENT B0, `(.L_x_24) ;  /* 0x0000003000007945 */ /* 0x000fe80003800200 */
[----:B------:R-:W-:Y:S05]  /*1880*/  @P2 BRA `(.L_x_25) ;  /* 0x0000000000042947 */ /* 0x000fea0003800000 */
[----:B------:R-:W-:Y:S05]  /*1890*/  BPT.TRAP 0x1 ;  /* 0x000000040000795c */ /* 0x000fea0000300000 */
.L_x_25:
[----:B------:R-:W-:Y:S05]  /*18a0*/  BSYNC.RECONVERGENT B0 ;  /* 0x0000000000007941 */ /* 0x000fea0003800200 */
.L_x_24:
[----:B------:R-:W-:Y:S02]  /*18b0*/  UIADD3 UR24, UPT, UPT, UR7, 0x1, URZ ;  /* 0x0000000107187890 */ /* 0x000fe4000fffe0ff */
[----:B------:R-:W-:Y:S02]  /*18c0*/  UIADD3 UR18, UP1, UPT, UR30, 0x80, URZ ;  /* 0x000000801e127890 */ /* 0x000fe4000ff3e0ff */
[----:B------:R-:W-:Y:S02]  /*18d0*/  UISETP.NE.AND UP0, UPT, UR24, 0x9, UPT ;  /* 0x000000091800788c */ /* 0x000fe4000bf05270 */
[----:B------:R-:W-:Y:S02]  /*18e0*/  ULEA UR32, UR7, UR4, 0xd ;  /* 0x0000000407207291 */ /* 0x000fe4000f8e68ff */
[----:B------:R-:W-:Y:S02]  /*18f0*/  USEL UR9, URZ, 0x1, UP0 ;  /* 0x00000001ff097887 */ /* 0x000fe40008000000 */
[----:B------:R-:W-:Y:S02]  /*1900*/  USEL UR24, UR24, URZ, UP0 ;  /* 0x000000ff18187287 */ /* 0x000fe40008000000 */
[----:B------:R-:W-:Y:S02]  /*1910*/  USHF.L.U32 UR34, UR16, 0x6, URZ ;  /* 0x0000000610227899 */ /* 0x000fe400080006ff */
[----:B------:R-:W-:Y:S01]  /*1920*/  ULEA UR8, UR24, UR4, 0x3 ;  /* 0x0000000418087291 */ /* 0x000fe2000f8e18ff */
[----:B------:R-:W-:Y:S01]  /*1930*/  LOP3.LUT R12, R12, UR9, RZ, 0x3c, !PT ;  /* 0x000000090c0c7c12 */ /* 0x000fe2000f8e3cff */
[----:B------:R-:W-:Y:S02]  /*1940*/  UIADD3.X UR19, UPT, UPT, URZ, UR31, URZ, UP1, !UPT ;  /* 0x0000001fff137290 */ /* 0x000fe40008ffe4ff */
[----:B------:R-:W-:Y:S01]  /*1950*/  UIADD3 UR32, UPT, UPT, UR32, 0xb200, URZ ;  /* 0x0000b20020207890 */ /* 0x000fe2000fffe0ff */
[----:B-1----:R-:W-:Y:S01]  /*1960*/  SHF.L.U32 R0, R12, 0x1f, RZ ;  /* 0x0000001f0c007819 */ /* 0x002fe200000006ff */
[----:B------:R-:W-:Y:S02]  /*1970*/  UIMAD UR6, UR7, 0x2c00, UR4 ;  /* 0x00002c00070678a4 */ /* 0x000fe4000f8e0204 */
[----:B------:R-:W-:Y:S01]  /*1980*/  UIADD3 UR38, UP0, UPT, UR30, 0x180, URZ ;  /* 0x000001801e267890 */ /* 0x000fe2000ff1e0ff */
[----:B------:R3:W4:Y:S01]  /*1990*/  SYNCS.PHASECHK.TRANS64.TRYWAIT P0, [UR8+0x48], R0 ;  /* 0x00004800ff0075a7 */ /* 0x0007220008001108 */
[----:B------:R-:W-:Y:S01]  /*19a0*/  UMOV UR40, 0x0 ;  /* 0x0000000000287882 */ /* 0x000fe20000000000 */
[----:B------:R-:W-:Y:S01]  /*19b0*/  UMOV UR41, 0x10000000 ;  /* 0x1000000000297882 */ /* 0x000fe20000000000 */
[----:B------:R-:W-:Y:S01]  /*19c0*/  UIADD3 UR8, UPT, UPT, UR6, 0x1d200, URZ ;  /* 0x0001d20006087890 */ /* 0x000fe2000fffe0ff */
[----:B------:R3:W-:Y:S01]  /*19d0*/  UTMALDG.3D [UR32], [UR18], desc[UR40] ;  /* 0x00002820120075b4 */ /* 0x0007e20008011000 */
[----:B------:R-:W-:Y:S02]  /*19e0*/  UIADD3.X UR39, UPT, UPT, URZ, UR31, URZ, UP0, !UPT ;  /* 0x0000001fff277290 */ /* 0x000fe400087fe4ff */
[----:B------:R-:W-:Y:S01]  /*19f0*/  UIADD3 UR16, UPT, UPT, UR16, 0x1, URZ ;  /* 0x0000000110107890 */ /* 0x000fe2000fffe0ff */
[----:B------:R-:W-:Y:S01]  /*1a00*/  UMOV UR12, UR36 ;  /* 0x00000024000c7c82 */ /* 0x000fe20008000000 */
[----:B------:R-:W-:Y:S01]  /*1a10*/  UMOV UR9, UR33 ;  /* 0x0000002100097c82 */ /* 0x000fe20008000000 */
[----:B------:R-:W-:Y:S01]  /*1a20*/  UMOV UR10, UR34 ;  /* 0x00000022000a7c82 */ /* 0x000fe20008000000 */
[----:B------:R-:W-:Y:S03]  /*1a30*/  UISETP.NE.AND UP0, UPT, UR16, UR14, UPT ;  /* 0x0000000e1000728c */ /* 0x000fe6000bf05270 */
[----:B------:R3:W-:Y:S01]  /*1a40*/  UTMALDG.3D [UR8], [UR38], desc[UR40] ;  /* 0x00002808260075b4 */ /* 0x0007e20008011000 */
[----:B------:R-:W-:Y:S01]  /*1a50*/  UMOV UR29, UR14 ;  /* 0x0000000e001d7c82 */ /* 0x000fe20008000000 */
[----:B------:R-:W-:Y:S04]  /*1a60*/  UMOV UR7, UR24 ;  /* 0x0000001800077c82 */ /* 0x000fe80008000000 */
[----:B------:R-:W-:Y:S05]  /*1a70*/  BRA.U UP0, `(.L_x_26) ;  /* 0xfffffffd00607547 */ /* 0x000fea000b83ffff */
.L_x_21:
[----:B------:R-:W-:Y:S01]  /*1a80*/  ULEA UR6, UR24, UR4, 0x3 ;  /* 0x0000000418067291 */ /* 0x000fe2000f8e18ff */
[----:B-1-3--:R-:W-:Y:S01]  /*1a90*/  SHF.L.U32 R0, R12, 0x1f, RZ ;  /* 0x0000001f0c007819 */ /* 0x00afe200000006ff */
[----:B------:R-:W-:Y:S01]  /*1aa0*/  @!P1 SYNCS.ARRIVE.TRANS64.A1T0 RZ, [UR4+0xa8], RZ ;  /* 0x0000a8ffffff99a7 */ /* 0x000fe20008100004 */
[----:B------:R-:W-:-:S06]  /*1ab0*/  UISETP.GT.AND UP0, UPT, UR28, UR27, UPT ;  /* 0x0000001b1c00728c */ /* 0x000fcc000bf04270 */
[----:B--2-4-:R1:W2:Y:S03]  /*1ac0*/  SYNCS.PHASECHK.TRANS64.TRYWAIT P0, [UR6+0x48], R0 ;  /* 0x00004800ff0075a7 */ /* 0x0142a60008001106 */
[----:B------:R-:W-:Y:S05]  /*1ad0*/  BRA.U !UP0, `(.L_x_27) ;  /* 0x0000000108ac7547 */ /* 0x000fea000b800000 */
[----:B------:R-:W-:Y:S01]  /*1ae0*/  UIADD3 UR32, UPT, UPT, UR25, UR29, URZ ;  /* 0x0000001d19207290 */ /* 0x000fe2000fffe0ff */
[----:B------:R-:W-:-:S11]  /*1af0*/  UMOV UR7, UR24 ;  /* 0x0000001800077c82 */ /* 0x000fd60008000000 */
.L_x_32:
[----:B--2---:R-:W-:Y:S01]  /*1b00*/  @!P3 MOV R2, 0x4c00 ;  /* 0x00004c000002b802 */ /* 0x004fe20000000f00 */
[----:B---3--:R-:W-:Y:S01]  /*1b10*/  ULEA UR17, UR7, UR4, 0x3 ;  /* 0x0000000407117291 */ /* 0x008fe2000f8e18ff */
[----:B--2-4-:R-:W-:Y:S11]  /*1b20*/  @P0 BRA `(.L_x_28) ;  /* 0x00000000000c0947 */ /* 0x014ff60003800000 */
[----:B------:R-:W-:Y:S04]  /*1b30*/  SHF.L.U32 R3, R12, 0x1f, RZ ;  /* 0x0000001f0c037819 */ /* 0x000fe800000006ff */
[----:B------:R-:W2:Y:S02]  /*1b40*/  SYNCS.PHASECHK.TRANS64.TRYWAIT P0, [UR17+0x48], R3 ;  /* 0x00004803ff0075a7 */ /* 0x000ea40008001111 */
[----:B--2---:R-:W-:Y:S05]  /*1b50*/  @!P0 BRA `(.L_x_29) ;  /* 0x0000008800c88947 */ /* 0x004fea0003800000 */
.L_x_28:
[----:B------:R2:W-:Y:S01]  /*1b60*/  @!P3 SYNCS.ARRIVE.TRANS64 RZ, [UR17], R2 ;  /* 0x00000002ffffb9a7 */ /* 0x0005e20008000011 */
[----:B------:R-:W-:Y:S04]  /*1b70*/  BSSY.RECONVERGENT B0, `(.L_x_30) ;  /* 0x0000003000007945 */ /* 0x000fe80003800200 */
[----:B------:R-:W-:Y:S05]  /*1b80*/  @P2 BRA `(.L_x_31) ;  /* 0x0000000000042947 */ /* 0x000fea0003800000 */
[----:B------:R-:W-:Y:S05]  /*1b90*/  BPT.TRAP 0x1 ;  /* 0x000000040000795c */ /* 0x000fea0000300000 */
.L_x_31:
[----:B------:R-:W-:Y:S05]  /*1ba0*/  BSYNC.RECONVERGENT B0 ;  /* 0x0000000000007941 */ /* 0x000fea0003800200 */
.L_x_30:
[----:B------:R-:W-:Y:S02]  /*1bb0*/  UIADD3 UR24, UPT, UPT, UR7, 0x1, URZ ;  /* 0x0000000107187890 */ /* 0x000fe4000fffe0ff */
[----:B------:R-:W-:Y:S02]  /*1bc0*/  ULEA UR16, UR7, UR4, 0xd ;  /* 0x0000000407107291 */ /* 0x000fe4000f8e68ff */
[----:B------:R-:W-:Y:S02]  /*1bd0*/  UISETP.NE.AND UP0, UPT, UR24, 0x9, UPT ;  /* 0x000000091800788c */ /* 0x000fe4000bf05270 */
[----:B------:R-:W-:Y:S02]  /*1be0*/  UIADD3 UR42, UP1, UPT, UR30, 0x80, URZ ;  /* 0x000000801e2a7890 */ /* 0x000fe4000ff3e0ff */
[----:B------:R-:W-:Y:S02]  /*1bf0*/  USEL UR9, URZ, 0x1, UP0 ;  /* 0x00000001ff097887 */ /* 0x000fe40008000000 */
[----:B------:R-:W-:Y:S02]  /*1c00*/  USEL UR24, UR24, URZ, UP0 ;  /* 0x000000ff18187287 */ /* 0x000fe40008000000 */
[----:B------:R-:W-:Y:S02]  /*1c10*/  USHF.L.U32 UR18, UR29, 0x6, URZ ;  /* 0x000000061d127899 */ /* 0x000fe400080006ff */
[----:B------:R-:W-:Y:S01]  /*1c20*/  ULEA UR8, UR24, UR4, 0x3 ;  /* 0x0000000418087291 */ /* 0x000fe2000f8e18ff */
[----:B------:R-:W-:Y:S01]  /*1c30*/  LOP3.LUT R12, R12, UR9, RZ, 0x3c, !PT ;  /* 0x000000090c0c7c12 */ /* 0x000fe2000f8e3cff */
[----:B------:R-:W-:Y:S02]  /*1c40*/  UIADD3 UR16, UPT, UPT, UR16, 0xb200, URZ ;  /* 0x0000b20010107890 */ /* 0x000fe4000fffe0ff */
[----:B------:R-:W-:Y:S01]  /*1c50*/  UIADD3.X UR43, UPT, UPT, URZ, UR31, URZ, UP1, !UPT ;  /* 0x0000001fff2b7290 */ /* 0x000fe20008ffe4ff */
[----:B-1----:R-:W-:Y:S01]  /*1c60*/  SHF.L.U32 R0, R12, 0x1f, RZ ;  /* 0x0000001f0c007819 */ /* 0x002fe200000006ff */
[----:B------:R-:W-:Y:S02]  /*1c70*/  UIMAD UR6, UR7, 0x2c00, UR4 ;  /* 0x00002c00070678a4 */ /* 0x000fe4000f8e0204 */
[----:B------:R-:W-:Y:S01]  /*1c80*/  UIADD3 UR40, UP0, UPT, UR30, 0x180, URZ ;  /* 0x000001801e287890 */ /* 0x000fe2000ff1e0ff */
[----:B------:R3:W4:Y:S01]  /*1c90*/  SYNCS.PHASECHK.TRANS64.TRYWAIT P0, [UR8+0x48], R0 ;  /* 0x00004800ff0075a7 */ /* 0x0007220008001108 */
[----:B------:R-:W-:Y:S01]  /*1ca0*/  UIADD3 UR8, UPT, UPT, UR6, 0x1d200, URZ ;  /* 0x0001d20006087890 */ /* 0x000fe2000fffe0ff */
[----:B------:R-:W-:Y:S01]  /*1cb0*/  UMOV UR38, 0x0 ;  /* 0x0000000000267882 */ /* 0x000fe20000000000 */
[----:B------:R-:W-:Y:S01]  /*1cc0*/  UMOV UR39, 0x10000000 ;  /* 0x1000000000277882 */ /* 0x000fe20000000000 */
[----:B------:R-:W-:Y:S01]  /*1cd0*/  UMOV UR19, UR35 ;  /* 0x0000002300137c82 */ /* 0x000fe20008000000 */
[----:B------:R-:W-:Y:S01]  /*1ce0*/  UMOV UR20, UR36 ;  /* 0x0000002400147c82 */ /* 0x000fe20008000000 */
[----:B------:R-:W-:Y:S01]  /*1cf0*/  UIADD3.X UR41, UPT, UPT, URZ, UR31, URZ, UP0, !UPT ;  /* 0x0000001fff297290 */ /* 0x000fe200087fe4ff */
[----:B------:R3:W-:Y:S01]  /*1d00*/  UTMALDG.3D [UR16], [UR42], desc[UR38] ;  /* 0x000026102a0075b4 */ /* 0x0007e20008011000 */
[----:B------:R-:W-:Y:S01]  /*1d10*/  UIADD3 UR29, UPT, UPT, UR29, 0x1, URZ ;  /* 0x000000011d1d7890 */ /* 0x000fe2000fffe0ff */
[----:B------:R-:W-:Y:S01]  /*1d20*/  UMOV UR12, UR36 ;  /* 0x00000024000c7c82 */ /* 0x000fe20008000000 */
[----:B------:R-:W-:Y:S01]  /*1d30*/  UMOV UR9, UR17 ;  /* 0x0000001100097c82 */ /* 0x000fe20008000000 */
[----:B------:R-:W-:Y:S01]  /*1d40*/  UMOV UR10, UR18 ;  /* 0x00000012000a7c82 */ /* 0x000fe20008000000 */
[----:B------:R-:W-:Y:S03]  /*1d50*/  UISETP.NE.AND UP0, UPT, UR29, UR32, UPT ;  /* 0x000000201d00728c */ /* 0x000fe6000bf05270 */
[----:B------:R3:W-:Y:S01]  /*1d60*/  UTMALDG.3D [UR8], [UR40], desc[UR38] ;  /* 0x00002608280075b4 */ /* 0x0007e20008011000 */
[----:B------:R-:W-:Y:S05]  /*1d70*/  UMOV UR7, UR24 ;  /* 0x0000001800077c82 */ /* 0x000fea0008000000 */
[----:B------:R-:W-:Y:S05]  /*1d80*/  BRA.U UP0, `(.L_x_32) ;  /* 0xfffffffd005c7547 */ /* 0x000fea000b83ffff */
.L_x_27:
[C---:B------:R-:W-:Y:S01]  /*1d90*/  LEA R3, R11.reuse, UR4, 0x3 ;  /* 0x000000040b037c11 */ /* 0x040fe2000f8e18ff */
[----:B------:R-:W-:Y:S01]  /*1da0*/  NOP ;  /* 0x0000000000007918 */ /* 0x000fe20000000000 */
[----:B-1-3--:R-:W-:Y:S02]  /*1db0*/  SHF.L.U32 R0, R10, 0x1f, RZ ;  /* 0x0000001f0a007819 */ /* 0x00afe400000006ff */
[----:B------:R-:W-:Y:S02]  /*1dc0*/  LEA R5, R11, UR4, 0x4 ;  /* 0x000000040b057c11 */ /* 0x000fe4000f8e20ff */
[----:B--2-4-:R-:W1:Y:S02]  /*1dd0*/  SYNCS.PHASECHK.TRANS64.TRYWAIT P0, [R3+URZ+0xb0], R0 ;  /* 0x0000b000030075a7 */ /* 0x014e6400080011ff */
[----:B-1----:R-:W-:Y:S05]  /*1de0*/  @!P0 BRA `(.L_x_33) ;  /* 0x00000088003c8947 */ /* 0x002fea0003800000 */
.L_x_107:
[----:B------:R-:W2:Y:S01]  /*1df0*/  LDS.128 R4, [R5+0x120] ;  /* 0x0001200005047984 */ /* 0x000ea20000000c00 */
[----:B------:R-:W-:Y:S01]  /*1e00*/  UISETP.GE.AND UP0, UPT, UR13, 0x1, UPT ;  /* 0x000000010d00788c */ /* 0x000fe2000bf06270 */
[----:B------:R-:W-:Y:S01]  /*1e10*/  @!PT LDS RZ, [RZ] ;  /* 0x00000000fffff984 */ /* 0x000fe20000000800 */
[----:B------:R-:W-:Y:S01]  /*1e20*/  @!PT LDS RZ, [RZ] ;  /* 0x00000000fffff984 */ /* 0x000fe20000000800 */
[----:B------:R-:W-:Y:S01]  /*1e30*/  @!PT LDS RZ, [RZ] ;  /* 0x00000000fffff984 */ /* 0x000fe20000000800 */
[----:B------:R-:W-:Y:S01]  /*1e40*/  @!PT LDS RZ, [RZ] ;  /* 0x00000000fffff984 */ /* 0x000fe20000000800 */
[----:B------:R3:W-:Y:S06]  /*1e50*/  MEMBAR.ALL.CTA ;  /* 0x0000000000007992 */ /* 0x0007ec0000008000 */
[----:B---3--:R-:W3:Y:S01]  /*1e60*/  FENCE.VIEW.ASYNC.S ;  /* 0x00000000000073c6 */ /* 0x008ee20000000000 */
[----:B--2---:R-:W-:-:S13]  /*1e70*/  LOP3.LUT P0, RZ, R6, 0x1, RZ, 0xc0, !PT ;  /* 0x0000000106ff7812 */ /* 0x004fda000780c0ff */
[----:B---3--:R-:W-:Y:S01]  /*1e80*/  VOTEU.ANY UP1, P0 ;  /* 0x0000000000ff7886 */ /* 0x008fe20000020100 */
[----:B------:R-:W-:-:S13]  /*1e90*/  PLOP3.LUT P0, PT, PT, PT, UP1, 0x80, 0x8 ;  /* 0x000000000008781c */ /* 0x000fda0003f0f018 */
[----:B-1----:R-:W-:Y:S02]  /*1ea0*/  @P0 LOP3.LUT R0, R5, 0xffff, RZ, 0xc0, !PT ;  /* 0x0000ffff05000812 */ /* 0x002fe400078ec0ff */
[----:B------:R-:W-:Y:S02]  /*1eb0*/  @P0 MOV R2, R4 ;  /* 0x0000000400020202 */ /* 0x000fe40000000f00 */
[----:B------:R-:W-:Y:S01]  /*1ec0*/  @P0 R2UR UR7, R0 ;  /* 0x00000000000702ca */ /* 0x000fe200000e0000 */
[----:B------:R-:W-:Y:S01]  /*1ed0*/  VIADD R0, R3, 0xc0 ;  /* 0x000000c003007836 */ /* 0x000fe20000000000 */
[----:B------:R-:W-:Y:S02]  /*1ee0*/  @P0 SHF.R.U32.HI R4, RZ, 0x10, R5 ;  /* 0x00000010ff040819 */ /* 0x000fe40000011605 */
[----:B------:R-:W-:Y:S02]  /*1ef0*/  @P0 R2UR UR8, R2 ;  /* 0x00000000020802ca */ /* 0x000fe400000e0000 */
[----:B------:R-:W-:-:S02]  /*1f00*/  PRMT R0, RZ, 0x654, R0 ;  /* 0x00000654ff007816 */ /* 0x000fc40000000000 */
[----:B------:R-:W-:Y:S02]  /*1f10*/  @P0 R2UR UR6, R4 ;  /* 0x00000000040602ca */ /* 0x000fe400000e0000 */
[----:B------:R1:W-:Y:S03]  /*1f20*/  SYNCS.ARRIVE.TRANS64.RED.A1T0 RZ, [R0+URZ], RZ ;  /* 0x000000ff00ff79a7 */ /* 0x0003e600081004ff */
[----:B------:R-:W-:-:S04]  /*1f30*/  @UP1 UMOV UR22, UR7 ;  /* 0x0000000700161c82 */ /* 0x000fc80008000000 */
[----:B------:R-:W-:-:S04]  /*1f40*/  @UP1 UMOV UR23, UR8 ;  /* 0x0000000800171c82 */ /* 0x000fc80008000000 */
[----:B------:R-:W-:Y:S01]  /*1f50*/  @UP1 UMOV UR36, UR6 ;  /* 0x0000000600241c82 */ /* 0x000fe20008000000 */
[----:B------:R-:W-:Y:S05]  /*1f60*/  BRA.U !UP0, `(.L_x_34) ;  /* 0x0000000108bc7547 */ /* 0x000fea000b800000 */
[----:B------:R-:W2:Y:S01]  /*1f70*/  LDCU.128 UR8, c[0x0][0xb10] ;  /* 0x00016200ff0877ac */ /* 0x000ea20008000c00 */
[----:B------:R-:W3:Y:S01]  /*1f80*/  LDCU UR12, c[0x0][0xb20] ;  /* 0x00016400ff0c77ac */ /* 0x000ee20008000800 */
[----:B------:R-:W4:Y:S01]  /*1f90*/  LDCU UR16, c[0x0][0xb0c] ;  /* 0x00016180ff1077ac */ /* 0x000f220008000800 */
[----:B------:R-:W5:Y:S01]  /*1fa0*/  LDCU.64 UR6, c[0x0][0xb28] ;  /* 0x00016500ff0677ac */ /* 0x000f620008000a00 */
[----:B------:R-:W-:Y:S02]  /*1fb0*/  UISETP.NE.AND UP3, UPT, UR13, 0x1, UPT ;  /* 0x000000010d00788c */ /* 0x000fe4000bf65270 */
[----:B--2---:R-:W-:Y:S02]  /*1fc0*/  UIMAD.WIDE.U32 UR34, UR15, UR11, URZ ;  /* 0x0000000b0f2272a5 */ /* 0x004fe4000f8e00ff */
[----:B------:R-:W-:Y:S02]  /*1fd0*/  UIMAD.WIDE.U32 UR32, UR21, UR8, URZ ;  /* 0x00000008152072a5 */ /* 0x000fe4000f8e00ff */
[----:B------:R-:W-:-:S02]  /*1fe0*/  UIMAD.WIDE.U32 UR18, UR22, UR11, URZ ;  /* 0x0000000b161272a5 */ /* 0x000fc4000f8e00ff */
[----:B------:R-:W-:Y:S01]  /*1ff0*/  UISETP.NE.AND UP0, UPT, UR10, 0x1, UPT ;  /* 0x000000010a00788c */ /* 0x000fe2000bf05270 */
[----:B------:R-:W-:Y:S02]  /*2000*/  UMOV UR11, UR35 ;  /* 0x00000023000b7c82 */ /* 0x000fe40008000000 */
[----:B------:R-:W-:Y:S01]  /*2010*/  UMOV UR17, UR33 ;  /* 0x0000002100117c82 */ /* 0x000fe20008000000 */
[----:B---3--:R-:W-:Y:S02]  /*2020*/  USHF.R.U32.HI UR11, URZ, UR12, UR11 ;  /* 0x0000000cff0b7299 */ /* 0x008fe4000801160b */
[----:B----4-:R-:W-:Y:S02]  /*2030*/  UISETP.NE.AND UP2, UPT, UR16, 0x1, UPT ;  /* 0x000000011000788c */ /* 0x010fe4000bf45270 */
[----:B------:R-:W-:Y:S02]  /*2040*/  USHF.R.U32.HI UR17, URZ, UR9, UR17 ;  /* 0x00000009ff117299 */ /* 0x000fe40008011611 */
[----:B------:R-:W-:-:S02]  /*2050*/  USEL UR11, UR15, UR11, !UP0 ;  /* 0x0000000b0f0b7287 */ /* 0x000fc4000c000000 */
[----:B------:R-:W-:Y:S02]  /*2060*/  USEL UR17, UR21, UR17, !UP2 ;  /* 0x0000001115117287 */ /* 0x000fe4000d000000 */
[----:B-----5:R-:W-:Y:S02]  /*2070*/  UIMAD.WIDE.U32 UR34, UR11, UR6, URZ ;  /* 0x000000060b2272a5 */ /* 0x020fe4000f8e00ff */
[----:B------:R-:W-:Y:S02]  /*2080*/  UIMAD.WIDE.U32 UR32, UR23, UR8, URZ ;  /* 0x00000008172072a5 */ /* 0x000fe4000f8e00ff */
[----:B------:R-:W-:Y:S02]  /*2090*/  USHF.R.U32.HI UR19, URZ, UR12, UR19 ;  /* 0x0000000cff137299 */ /* 0x000fe40008011613 */
[----:B------:R-:W-:Y:S02]  /*20a0*/  UIMAD.WIDE.U32 UR38, UR17, UR6, URZ ;  /* 0x00000006112672a5 */ /* 0x000fe4000f8e00ff */
[----:B------:R-:W-:-:S02]  /*20b0*/  @UP3 USHF.R.U32.HI UR11, URZ, UR7, UR35 ;  /* 0x00000007ff0b3299 */ /* 0x000fc40008011623 */
[----:B------:R-:W-:Y:S02]  /*20c0*/  USHF.R.U32.HI UR33, URZ, UR9, UR33 ;  /* 0x00000009ff217299 */ /* 0x000fe40008011621 */
[----:B------:R-:W-:Y:S02]  /*20d0*/  USEL UR19, UR22, UR19, !UP0 ;  /* 0x0000001316137287 */ /* 0x000fe4000c000000 */
[----:B------:R-:W-:Y:S02]  /*20e0*/  @UP3 USHF.R.U32.HI UR17, URZ, UR7, UR39 ;  /* 0x00000007ff113299 */ /* 0x000fe40008011627 */
[----:B------:R-:W-:Y:S02]  /*20f0*/  UIMAD UR11, UR13, UR11, URZ ;  /* 0x0000000b0d0b72a4 */ /* 0x000fe4000f8e02ff */
[----:B------:R-:W-:Y:S02]  /*2100*/  USEL UR33, UR23, UR33, !UP2 ;  /* 0x0000002117217287 */ /* 0x000fe4000d000000 */
[----:B------:R-:W-:-:S02]  /*2110*/  UIMAD UR8, UR13, UR17, URZ ;  /* 0x000000110d0872a4 */ /* 0x000fc4000f8e02ff */
[----:B------:R-:W-:Y:S02]  /*2120*/  UISETP.GE.AND UP0, UPT, UR19, UR11, UPT ;  /* 0x0000000b1300728c */ /* 0x000fe4000bf06270 */
[----:B------:R-:W-:Y:S02]  /*2130*/  UIMAD.WIDE.U32 UR38, UR19, UR6, URZ ;  /* 0x00000006132672a5 */ /* 0x000fe4000f8e00ff */
[----:B------:R-:W-:Y:S02]  /*2140*/  UISETP.GE.OR UP0, UPT, UR33, UR8, UP0 ;  /* 0x000000082100728c */ /* 0x000fe40008706670 */
[----:B------:R-:W-:Y:S02]  /*2150*/  UIMAD.WIDE.U32 UR34, UR33, UR6, URZ ;  /* 0x00000006212272a5 */ /* 0x000fe4000f8e00ff */
[----:B------:R-:W-:Y:S02]  /*2160*/  USHF.R.U32.HI UR6, URZ, UR7, UR39 ;  /* 0x00000007ff067299 */ /* 0x000fe40008011627 */
[----:B------:R-:W-:-:S02]  /*2170*/  UIADD3 UR8, UPT, UPT, -UR19, URZ, URZ ;  /* 0x000000ff13087290 */ /* 0x000fc4000fffe1ff */
[----:B------:R-:W-:Y:S02]  /*2180*/  USEL UR6, UR19, UR6, !UP3 ;  /* 0x0000000613067287 */ /* 0x000fe4000d800000 */
[----:B------:R-:W-:Y:S02]  /*2190*/  UIMAD UR8, UR10, UR8, UR22 ;  /* 0x000000080a0872a4 */ /* 0x000fe4000f8e0216 */
[----:B------:R-:W-:Y:S02]  /*21a0*/  @!UP0 USHF.R.U32.HI UR9, URZ, UR7, UR35 ;  /* 0x00000007ff098299 */ /* 0x000fe40008011623 */
[----:B------:R-:W-:Y:S02]  /*21b0*/  UIADD3 UR11, UPT, UPT, -UR6, URZ, URZ ;  /* 0x000000ff060b7290 */ /* 0x000fe4000fffe1ff */
[----:B------:R-:W-:Y:S02]  /*21c0*/  @!UP0 USEL UR9, UR33, UR9, !UP3 ;  /* 0x0000000921098287 */ /* 0x000fe4000d800000 */
[----:B------:R-:W-:-:S02]  /*21d0*/  UIMAD UR11, UR13, UR11, UR19 ;  /* 0x0000000b0d0b72a4 */ /* 0x000fc4000f8e0213 */
[----:B------:R-:W-:Y:S02]  /*21e0*/  UIADD3 UR7, UPT, UPT, -UR33, URZ, URZ ;  /* 0x000000ff21077290 */ /* 0x000fe4000fffe1ff */
[----:B------:R-:W-:Y:S02]  /*21f0*/  @!UP0 UIMAD UR11, UR11, UR17, UR9 ;  /* 0x000000110b0b82a4 */ /* 0x000fe4000f8e0209 */
[----:B------:R-:W-:Y:S02]  /*2200*/  @!UP0 UIADD3 UR6, UPT, UPT, UR6, -UR9, URZ ;  /* 0x8000000906068290 */ /* 0x000fe4000fffe0ff */
[----:B------:R-:W-:Y:S02]  /*2210*/  UIMAD UR7, UR16, UR7, UR23 ;  /* 0x00000007100772a4 */ /* 0x000fe4000f8e0217 */
[----:B------:R-:W-:-:S03]  /*2220*/  @!UP0 UIMAD UR19, UR13, UR6, UR33 ;  /* 0x000000060d1382a4 */ /* 0x000fc6000f8e0221 */
[----:B------:R-:W-:Y:S01]  /*2230*/  @!UP0 UMOV UR33, UR11 ;  /* 0x0000000b00218c82 */ /* 0x000fe20008000000 */
[----:B------:R-:W-:Y:S02]  /*2240*/  UIMAD UR22, UR19, UR10, UR8 ;  /* 0x0000000a131672a4 */ /* 0x000fe4000f8e0208 */
[----:B------:R-:W-:-:S12]  /*2250*/  UIMAD UR23, UR33, UR16, UR7 ;  /* 0x00000010211772a4 */ /* 0x000fd8000f8e0207 */
.L_x_34:
[----:B------:R-:W2:Y:S02]  /*2260*/  LDCU UR6, c[0x0][0xb30] ;  /* 0x00016600ff0677ac */ /* 0x000ea40008000800 */
[----:B--2---:R-:W-:-:S09]  /*2270*/  UISETP.NE.AND UP0, UPT, UR6, 0x1, UPT ;  /* 0x000000010600788c */ /* 0x004fd2000bf05270 */
[----:B------:R-:W-:Y:S05]  /*2280*/  BRA.U UP0, `(.L_x_35) ;  /* 0x0000000100407547 */ /* 0x000fea000b800000 */
[----:B------:R-:W2:Y:S01]  /*2290*/  LDCU.128 UR8, c[0x0][0xb10] ;  /* 0x00016200ff0877ac */ /* 0x000ea20008000c00 */
[----:B------:R-:W3:Y:S01]  /*22a0*/  LDCU UR7, c[0x0][0xb0c] ;  /* 0x00016180ff0777ac */ /* 0x000ee20008000800 */
[----:B------:R-:W4:Y:S01]  /*22b0*/  LDCU UR6, c[0x0][0xb20] ;  /* 0x00016400ff0677ac */ /* 0x000f220008000800 */
[----:B--2---:R-:W-:Y:S02]  /*22c0*/  UIMAD.WIDE.U32 UR18, UR23, UR8, URZ ;  /* 0x00000008171272a5 */ /* 0x004fe4000f8e00ff */
[----:B------:R-:W-:Y:S02]  /*22d0*/  UIMAD.WIDE.U32 UR16, UR22, UR11, URZ ;  /* 0x0000000b161072a5 */ /* 0x000fe4000f8e00ff */
[----:B---3--:R-:W-:Y:S02]  /*22e0*/  UISETP.NE.AND UP2, UPT, UR7, 0x1, UPT ;  /* 0x000000010700788c */ /* 0x008fe4000bf45270 */
[----:B------:R-:W-:Y:S01]  /*22f0*/  UISETP.NE.AND UP0, UPT, UR10, 0x1, UPT ;  /* 0x000000010a00788c */ /* 0x000fe2000bf05270 */
[----:B------:R-:W-:Y:S01]  /*2300*/  UMOV UR11, UR19 ;  /* 0x00000013000b7c82 */ /* 0x000fe20008000000 */
[----:B----4-:R-:W-:-:S02]  /*2310*/  USHF.R.U32.HI UR6, URZ, UR6, UR17 ;  /* 0x00000006ff067299 */ /* 0x010fc40008011611 */
[----:B------:R-:W-:Y:S02]  /*2320*/  USHF.R.U32.HI UR9, URZ, UR9, UR11 ;  /* 0x00000009ff097299 */ /* 0x000fe4000801160b */
[----:B------:R-:W-:Y:S02]  /*2330*/  USEL UR6, UR22, UR6, !UP0 ;  /* 0x0000000616067287 */ /* 0x000fe4000c000000 */
[----:B------:R-:W-:-:S04]  /*2340*/  USEL UR9, UR23, UR9, !UP2 ;  /* 0x0000000917097287 */ /* 0x000fc8000d000000 */
[----:B------:R-:W-:Y:S02]  /*2350*/  UIADD3 UR8, UPT, UPT, UR9, -UR6, URZ ;  /* 0x8000000609087290 */ /* 0x000fe4000fffe0ff */
[----:B------:R-:W-:Y:S02]  /*2360*/  UIADD3 UR6, UPT, UPT, -UR9, UR6, URZ ;  /* 0x0000000609067290 */ /* 0x000fe4000fffe1ff */
[----:B------:R-:W-:Y:S02]  /*2370*/  UIMAD UR22, UR8, UR10, UR22 ;  /* 0x0000000a081672a4 */ /* 0x000fe4000f8e0216 */
[----:B------:R-:W-:-:S12]  /*2380*/  UIMAD UR23, UR6, UR7, UR23 ;  /* 0x00000007061772a4 */ /* 0x000fd8000f8e0217 */
.L_x_35:
[----:B------:R-:W-:Y:S01]  /*2390*/  VIADD R11, R11, 0x1 ;  /* 0x000000010b0b7836 */ /* 0x000fe20000000000 */
[----:B------:R-:W-:Y:S01]  /*23a0*/  PLOP3.LUT P1, PT, PT, PT, PT, 0x80, 0x8 ;  /* 0x000000000008781c */ /* 0x000fe20003f2f070 */
[----:B------:R-:W-:Y:S02]  /*23b0*/  UIADD3 UR63, UPT, UPT, UR23, UR47, URZ ;  /* 0x0000002f173f7290 */ /* 0x000fe4000fffe0ff */
[----:B------:R-:W-:Y:S01]  /*23c0*/  UIADD3 UR62, UPT, UPT, UR22, UR46, URZ ;  /* 0x0000002e163e7290 */ /* 0x000fe2000fffe0ff */
[----:B------:R-:W-:-:S04]  /*23d0*/  ISETP.NE.AND P0, PT, R11, 0x2, PT ;  /* 0x000000020b00780c */ /* 0x000fc80003f05270 */
[----:B------:R-:W-:Y:S02]  /*23e0*/  SEL R3, RZ, 0x1, P0 ;  /* 0x00000001ff037807 */ /* 0x000fe40000000000 */
[----:B------:R-:W-:Y:S02]  /*23f0*/  SEL R11, R11, RZ, P0 ;  /* 0x000000ff0b0b7207 */ /* 0x000fe40000000000 */
[----:B------:R-:W-:Y:S01]  /*2400*/  LOP3.LUT R10, R10, R3, RZ, 0x3c, !PT ;  /* 0x000000030a0a7212 */ /* 0x000fe200078e3cff */
[----:B------:R-:W-:Y:S06]  /*2410*/  BRA.U UP1, `(.L_x_36) ;  /* 0xfffffff101887547 */ /* 0x000fec000b83ffff */
[----:B------:R-:W-:Y:S01]  /*2420*/  UIADD3 UR4, UPT, UPT, UR4, 0x48, URZ ;  /* 0x0000004804047890 */ /* 0x000fe2000fffe0ff */
[----:B------:R-:W-:-:S03]  /*2430*/  SHF.L.U32 R3, R12, 0x1f, RZ ;  /* 0x0000001f0c037819 */ /* 0x000fc600000006ff */
[----:B------:R-:W-:-:S09]  /*2440*/  ULEA UR5, UR24, UR4, 0x3 ;  /* 0x0000000418057291 */ /* 0x000fd2000f8e18ff */
[----:B------:R-:W2:Y:S02]  /*2450*/  SYNCS.PHASECHK.TRANS64.TRYWAIT P0, [UR5], R3 ;  /* 0x00000003ff0075a7 */ /* 0x000ea40008001105 */
[----:B--2---:R-:W-:Y:S05]  /*2460*/  @!P0 BRA `(.L_x_37) ;  /* 0x0000008000b08947 */ /* 0x004fea0003800000 */
.L_x_109:
[----:B------:R-:W-:-:S04]  /*2470*/  UIADD3 UR6, UPT, UPT, UR24, 0x1, URZ ;  /* 0x0000000118067890 */ /* 0x000fc8000fffe0ff */
[----:B------:R-:W-:-:S04]  /*2480*/  UISETP.NE.AND UP0, UPT, UR6, 0x9, UPT ;  /* 0x000000090600788c */ /* 0x000fc8000bf05270 */
[----:B------:R-:W-:Y:S02]  /*2490*/  USEL UR7, URZ, 0x1, UP0 ;  /* 0x00000001ff077887 */ /* 0x000fe40008000000 */
[----:B------:R-:W-:-:S04]  /*24a0*/  USEL UR6, UR6, URZ, UP0 ;  /* 0x000000ff06067287 */ /* 0x000fc80008000000 */
[----:B------:R-:W-:Y:S01]  /*24b0*/  ULEA UR5, UR6, UR4, 0x3 ;  /* 0x0000000406057291 */ /* 0x000fe2000f8e18ff */
[----:B------:R-:W-:-:S04]  /*24c0*/  LOP3.LUT R2, R12, UR7, RZ, 0x3c, !PT ;  /* 0x000000070c027c12 */ /* 0x000fc8000f8e3cff */
[----:B-1----:R-:W-:-:S04]  /*24d0*/  SHF.L.U32 R3, R2, 0x1f, RZ ;  /* 0x0000001f02037819 */ /* 0x002fc800000006ff */
[----:B------:R-:W1:Y:S02]  /*24e0*/  SYNCS.PHASECHK.TRANS64.TRYWAIT P0, [UR5], R3 ;  /* 0x00000003ff0075a7 */ /* 0x000e640008001105 */
[----:B-1----:R-:W-:Y:S05]  /*24f0*/  @!P0 BRA `(.L_x_38) ;  /* 0x0000008000a48947 */ /* 0x002fea0003800000 */
.L_x_111:
        /* <DEDUP_REMOVED lines=9> */
.L_x_113:
        /* <DEDUP_REMOVED lines=9> */
.L_x_115:
        /* <DEDUP_REMOVED lines=9> */
.L_x_117:
        /* <DEDUP_REMOVED lines=9> */
.L_x_119:
        /* <DEDUP_REMOVED lines=9> */
.L_x_121:
        /* <DEDUP_REMOVED lines=9> */
.L_x_123:
[----:B------:R-:W-:-:S04]  /*2860*/  UIADD3 UR6, UPT, UPT, UR6, 0x1, URZ ;  /* 0x0000000106067890 */ /* 0x000fc8000fffe0ff */
[----:B------:R-:W-:-:S04]  /*2870*/  UISETP.NE.AND UP0, UPT, UR6, 0x9, UPT ;  /* 0x000000090600788c */ /* 0x000fc8000bf05270 */
[----:B------:R-:W-:Y:S02]  /*2880*/  USEL UR5, URZ, 0x1, UP0 ;  /* 0x00000001ff057887 */ /* 0x000fe40008000000 */
[----:B------:R-:W-:-:S04]  /*2890*/  USEL UR6, UR6, URZ, UP0 ;  /* 0x000000ff06067287 */ /* 0x000fc80008000000 */
[----:B------:R-:W-:Y:S01]  /*28a0*/  ULEA UR6, UR6, UR4, 0x3 ;  /* 0x0000000406067291 */ /* 0x000fe2000f8e18ff */
[----:B-1----:R-:W-:-:S04]  /*28b0*/  LOP3.LUT R3, R2, UR5, RZ, 0x3c, !PT ;  /* 0x0000000502037c12 */ /* 0x002fc8000f8e3cff */
[----:B------:R-:W-:Y:S01]  /*28c0*/  SHF.L.U32 R3, R3, 0x1f, RZ ;  /* 0x0000001f03037819 */ /* 0x000fe200000006ff */
[----:B------:R-:W-:-:S07]  /*28d0*/  IMAD.U32 R0, RZ, RZ, UR6 ;  /* 0x00000006ff007e24 */ /* 0x000fce000f8e00ff */
.L_x_45:
[----:B-1----:R1:W2:Y:S02]  /*28e0*/  SYNCS.PHASECHK.TRANS64.TRYWAIT P0, [R0+URZ], R3 ;  /* 0x00000003000075a7 */ /* 0x0022a400080011ff */
[----:B--2---:R-:W-:Y:S05]  /*28f0*/  @!P0 NANOSLEEP.SYNCS 0x989680 ;  /* 0x009896800000895d */ /* 0x004fea0003900000 */
[----:B------:R-:W2:Y:S02]  /*2900*/  @!P0 SYNCS.PHASECHK.TRANS64 P0, [R0+URZ], R3 ;  /* 0x00000003000085a7 */ /* 0x000ea400080010ff */
[----:B--2---:R-:W-:Y:S05]  /*2910*/  @P0 EXIT ;  /* 0x000000000000094d */ /* 0x004fea0003800000 */
[----:B------:R-:W-:Y:S05]  /*2920*/  BRA `(.L_x_45) ;  /* 0xfffffffc00ec7947 */ /* 0x000fea000383ffff */
.L_x_18:
[----:B------:R-:W-:-:S04]  /*2930*/  UISETP.NE.AND UP0, UPT, UR5, URZ, UPT ;  /* 0x000000ff0500728c */ /* 0x000fc8000bf05270 */
[----:B------:R-:W-:-:S09]  /*2940*/  UISETP.NE.OR UP0, UPT, UR12, 0x1, UP0 ;  /* 0x000000010c00788c */ /* 0x000fd20008705670 */
[----:B------:R-:W-:Y:S05]  /*2950*/  BRA.U UP0, `(.L_x_46) ;  /* 0x0000000500487547 */ /* 0x000fea000b800000 */
[----:B------:R-:W-:Y:S01]  /*2960*/  ISETP.NE.AND P2, PT, R0, RZ, PT ;  /* 0x000000ff0000720c */ /* 0x000fe20003f45270 */
[----:B------:R-:W-:Y:S01]  /*2970*/  IMAD.MOV.U32 R12, RZ, RZ, 0x1 ;  /* 0x00000001ff0c7424 */ /* 0x000fe200078e00ff */
[----:B------:R-:W-:Y:S02]  /*2980*/  CS2R R10, SRZ ;  /* 0x00000000000a7805 */ /* 0x000fe4000001ff00 */
[----:B------:R-:W-:Y:S01]  /*2990*/  CS2R R8, SRZ ;  /* 0x0000000000087805 */ /* 0x000fe2000001ff00 */
[----:B------:R-:W-:Y:S01]  /*29a0*/  UMOV UR6, 0x400 ;  /* 0x0000040000067882 */ /* 0x000fe20000000000 */
[----:B------:R-:W-:Y:S01]  /*29b0*/  UMOV UR7, URZ ;  /* 0x000000ff00077c82 */ /* 0x000fe20008000000 */
[----:B------:R-:W-:-:S12]  /*29c0*/  ULEA UR6, UR5, UR6, 0x18 ;  /* 0x0000000605067291 */ /* 0x000fd8000f8ec0ff */
.L_x_50:
[----:B------:R-:W-:Y:S02]  /*29d0*/  LEA R2, R8, UR6, 0x3 ;  /* 0x0000000608027c11 */ /* 0x000fe4000f8e18ff */
[----:B------:R-:W-:-:S03]  /*29e0*/  SHF.L.U32 R5, R9, 0x1f, RZ ;  /* 0x0000001f09057819 */ /* 0x000fc600000006ff */
[----:B------:R-:W-:Y:S01]  /*29f0*/  VIADD R4, R2, 0x100 ;  /* 0x0000010002047836 */ /* 0x000fe20000000000 */
[----:B------:R-:W2:Y:S02]  /*2a00*/  SYNCS.PHASECHK.TRANS64.TRYWAIT P0, [R2+URZ+0xf0], R5 ;  /* 0x0000f005020075a7 */ /* 0x000ea400080011ff */
[----:B--2---:R-:W-:Y:S05]  /*2a10*/  @!P0 BRA `(.L_x_47) ;  /* 0x0000008000048947 */ /* 0x004fea0003800000 */
.L_x_124:
[----:B------:R-:W-:Y:S01]  /*2a20*/  ULEA UR5, UR7, UR6, 0x3 ;  /* 0x0000000607057291 */ /* 0x000fe2000f8e18ff */
[----:B------:R-:W-:Y:S02]  /*2a30*/  PRMT R4, RZ, 0x654, R4 ;  /* 0x00000654ff047816 */ /* 0x000fe40000000004 */
[----:B--2---:R-:W-:Y:S01]  /*2a40*/  SHF.L.U32 R5, R12, 0x1f, RZ ;  /* 0x0000001f0c057819 */ /* 0x004fe200000006ff */
[----:B------:R-:W-:Y:S01]  /*2a50*/  UIADD3 UR4, UPT, UPT, UR5, 0xb0, URZ ;  /* 0x000000b005047890 */ /* 0x000fe2000fffe0ff */
[----:B------:R2:W-:Y:S05]  /*2a60*/  SYNCS.ARRIVE.TRANS64.RED.A1T0 RZ, [R4+URZ], RZ ;  /* 0x000000ff04ff79a7 */ /* 0x0005ea00081004ff */
[----:B------:R-:W-:Y:S01]  /*2a70*/  IMAD.U32 R7, RZ, RZ, UR4 ;  /* 0x00000004ff077e24 */ /* 0x000fe2000f8e00ff */
[----:B------:R-:W3:Y:S04]  /*2a80*/  SYNCS.PHASECHK.TRANS64.TRYWAIT P0, [UR5+0xc0], R5 ;  /* 0x0000c005ff0075a7 */ /* 0x000ee80008001105 */
[----:B------:R-:W-:Y:S01]  /*2a90*/  PRMT R6, R0, 0x654, R7 ;  /* 0x0000065400067816 */ /* 0x000fe20000000007 */
[----:B--2---:R-:W-:Y:S01]  /*2aa0*/  @!P2 IMAD.MOV.U32 R4, RZ, RZ, 0x10 ;  /* 0x00000010ff04a424 */ /* 0x004fe200078e00ff */
[----:B---3--:R-:W-:Y:S06]  /*2ab0*/  @!P0 BRA `(.L_x_48) ;  /* 0x0000007c00f08947 */ /* 0x008fec0003800000 */
.L_x_126:
[----:B------:R-:W-:Y:S01]  /*2ac0*/  ULEA UR4, UR7, UR6, 0x4 ;  /* 0x0000000607047291 */ /* 0x000fe2000f8e20ff */
[----:B------:R-:W-:Y:S01]  /*2ad0*/  SEL R3, R6, R3, !P2 ;  /* 0x0000000306037207 */ /* 0x000fe20005000000 */
[----:B------:R-:W-:Y:S01]  /*2ae0*/  UIADD3 UR5, UPT, UPT, UR5, 0xb0, URZ ;  /* 0x000000b005057890 */ /* 0x000fe2000fffe0ff */
[----:B--2---:R-:W-:Y:S01]  /*2af0*/  LEA R2, R11, UR6, 0x3 ;  /* 0x000000060b027c11 */ /* 0x004fe2000f8e18ff */
[----:B------:R-:W-:Y:S01]  /*2b00*/  UIADD3 UR4, UPT, UPT, UR4, 0x120, URZ ;  /* 0x0000012004047890 */ /* 0x000fe2000fffe0ff */
[----:B------:R-:W-:Y:S01]  /*2b10*/  SHF.L.U32 R5, R10, 0x1f, RZ ;  /* 0x0000001f0a057819 */ /* 0x000fe200000006ff */
[----:B------:R2:W-:Y:S01]  /*2b20*/  @!P2 SYNCS.ARRIVE.TRANS64.RED RZ, [R3+URZ], R4 ;  /* 0x0000000403ffa9a7 */ /* 0x0005e200080004ff */
[----:B------:R-:W-:Y:S01]  /*2b30*/  UIADD3 UR7, UPT, UPT, UR7, 0x1, URZ ;  /* 0x0000000107077890 */ /* 0x000fe2000fffe0ff */
[----:B------:R-:W-:-:S03]  /*2b40*/  VIADD R8, R8, 0x1 ;  /* 0x0000000108087836 */ /* 0x000fc60000000000 */
[----:B------:R-:W-:Y:S02]  /*2b50*/  UISETP.NE.AND UP0, UPT, UR7, 0x2, UPT ;  /* 0x000000020700788c */ /* 0x000fe4000bf05270 */
[----:B------:R-:W-:Y:S06]  /*2b60*/  UGETNEXTWORKID.BROADCAST [UR4], [UR5] ;  /* 0x00000000040073ca */ /* 0x000fec0008000100 */
[----:B------:R-:W-:Y:S01]  /*2b70*/  USEL UR4, URZ, 0x1, UP0 ;  /* 0x00000001ff047887 */ /* 0x000fe20008000000 */
[----:B------:R-:W-:Y:S01]  /*2b80*/  ISETP.NE.AND P0, PT, R8, 0x2, PT ;  /* 0x000000020800780c */ /* 0x000fe20003f05270 */
[----:B------:R-:W-:Y:S01]  /*2b90*/  USEL UR7, UR7, URZ, UP0 ;  /* 0x000000ff07077287 */ /* 0x000fe20008000000 */
[----:B------:R-:W3:Y:S03]  /*2ba0*/  SYNCS.PHASECHK.TRANS64.TRYWAIT P1, [R2+URZ+0xb0], R5 ;  /* 0x0000b005020075a7 */ /* 0x000ee600080211ff */
[----:B------:R-:W-:Y:S01]  /*2bb0*/  LOP3.LUT R12, R12, UR4, RZ, 0x3c, !PT ;  /* 0x000000040c0c7c12 */ /* 0x000fe2000f8e3cff */
[----:B--23--:R-:W-:Y:S07]  /*2bc0*/  @!P1 BRA `(.L_x_49) ;  /* 0x0000007c00c49947 */ /* 0x00cfee0003800000 */
.L_x_127:
[C---:B------:R-:W-:Y:S01]  /*2bd0*/  LEA R4, R11.reuse, UR6, 0x4 ;  /* 0x000000060b047c11 */ /* 0x040fe2000f8e20ff */
[----:B--2---:R-:W-:Y:S01]  /*2be0*/  VIADD R2, R2, 0xc0 ;  /* 0x000000c002027836 */ /* 0x004fe20000000000 */
[----:B------:R-:W-:Y:S01]  /*2bf0*/  SEL R8, R8, RZ, P0 ;  /* 0x000000ff08087207 */ /* 0x000fe20000000000 */
[----:B------:R-:W-:-:S03]  /*2c00*/  VIADD R11, R11, 0x1 ;  /* 0x000000010b0b7836 */ /* 0x000fc60000000000 */
[----:B------:R-:W2:Y:S01]  /*2c10*/  LDS.128 R4, [R4+0x120] ;  /* 0x0001200004047984 */ /* 0x000ea20000000c00 */
[----:B------:R-:W-:Y:S02]  /*2c20*/  PRMT R2, RZ, 0x654, R2 ;  /* 0x00000654ff027816 */ /* 0x000fe40000000002 */
[C---:B------:R-:W-:Y:S01]  /*2c30*/  ISETP.NE.AND P1, PT, R11.reuse, 0x2, PT ;  /* 0x000000020b00780c */ /* 0x040fe20003f25270 */
[----:B------:R-:W-:Y:S01]  /*2c40*/  @!PT LDS RZ, [RZ] ;  /* 0x00000000fffff984 */ /* 0x000fe20000000800 */
[----:B------:R-:W-:Y:S01]  /*2c50*/  @!PT LDS RZ, [RZ] ;  /* 0x00000000fffff984 */ /* 0x000fe20000000800 */
[----:B------:R-:W-:Y:S01]  /*2c60*/  @!PT LDS RZ, [RZ] ;  /* 0x00000000fffff984 */ /* 0x000fe20000000800 */
[----:B------:R-:W-:Y:S01]  /*2c70*/  @!PT LDS RZ, [RZ] ;  /* 0x00000000fffff984 */ /* 0x000fe20000000800 */
[----:B------:R3:W-:Y:S06]  /*2c80*/  MEMBAR.ALL.CTA ;  /* 0x0000000000007992 */ /* 0x0007ec0000008000 */
[----:B---3--:R-:W3:Y:S01]  /*2c90*/  FENCE.VIEW.ASYNC.S ;  /* 0x00000000000073c6 */ /* 0x008ee20000000000 */
[----:B------:R-:W-:Y:S01]  /*2ca0*/  SEL R11, R11, RZ, P1 ;  /* 0x000000ff0b0b7207 */ /* 0x000fe20000800000 */
[----:B---3--:R3:W-:Y:S01]  /*2cb0*/  SYNCS.ARRIVE.TRANS64.RED.A1T0 RZ, [R2+URZ], RZ ;  /* 0x000000ff02ff79a7 */ /* 0x0087e200081004ff */
[----:B--2---:R-:W-:-:S02]  /*2cc0*/  LOP3.LUT P3, RZ, R6, 0x1, RZ, 0xc0, !PT ;  /* 0x0000000106ff7812 */ /* 0x004fc4000786c0ff */
[----:B------:R-:W-:-:S04]  /*2cd0*/  SEL R5, RZ, 0x1, P1 ;  /* 0x00000001ff057807 */ /* 0x000fc80000800000 */
[----:B------:R-:W-:Y:S02]  /*2ce0*/  LOP3.LUT R10, R10, R5, RZ, 0x3c, !PT ;  /* 0x000000050a0a7212 */ /* 0x000fe400078e3cff */
[----:B---3--:R-:W-:-:S04]  /*2cf0*/  SEL R2, RZ, 0x1, P0 ;  /* 0x00000001ff027807 */ /* 0x008fc80000000000 */
[----:B------:R-:W-:Y:S01]  /*2d00*/  LOP3.LUT R9, R9, R2, RZ, 0x3c, !PT ;  /* 0x0000000209097212 */ /* 0x000fe200078e3cff */
[----:B------:R-:W-:Y:S06]  /*2d10*/  @P3 BRA `(.L_x_50) ;  /* 0xfffffffc002c3947 */ /* 0x000fec000383ffff */
[----:B------:R-:W-:Y:S01]  /*2d20*/  ULEA UR5, UR7, UR6, 0x3 ;  /* 0x0000000607057291 */ /* 0x000fe2000f8e18ff */
[----:B------:R-:W-:-:S08]  /*2d30*/  SHF.L.U32 R3, R12, 0x1f, RZ ;  /* 0x0000001f0c037819 */ /* 0x000fd000000006ff */
[----:B------:R-:W2:Y:S02]  /*2d40*/  SYNCS.PHASECHK.TRANS64 P0, [UR5+0xc0], R3 ;  /* 0x0000c003ff0075a7 */ /* 0x000ea40008001005 */
[----:B--2---:R-:W-:Y:S05]  /*2d50*/  @P0 BRA `(.L_x_51) ;  /* 0x0000000000080947 */ /* 0x004fea0003800000 */
[----:B------:R-:W2:Y:S02]  /*2d60*/  SYNCS.PHASECHK.TRANS64.TRYWAIT P0, [UR5+0xc0], R3 ;  /* 0x0000c003ff0075a7 */ /* 0x000ea40008001105 */
[----:B--2---:R-:W-:Y:S05]  /*2d70*/  @!P0 BRA `(.L_x_52) ;  /* 0x0000007c006c8947 */ /* 0x004fea0003800000 */
.L_x_51:
[----:B------:R-:W-:-:S04]  /*2d80*/  UIADD3 UR4, UPT, UPT, UR7, 0x1, URZ ;  /* 0x0000000107047890 */ /* 0x000fc8000fffe0ff */
[----:B------:R-:W-:-:S04]  /*2d90*/  UISETP.NE.AND UP0, UPT, UR4, 0x2, UPT ;  /* 0x000000020400788c */ /* 0x000fc8000bf05270 */
[----:B------:R-:W-:Y:S02]  /*2da0*/  USEL UR8, URZ, 0x1, UP0 ;  /* 0x00000001ff087887 */ /* 0x000fe40008000000 */
[----:B------:R-:W-:-:S04]  /*2db0*/  USEL UR4, UR4, URZ, UP0 ;  /* 0x000000ff04047287 */ /* 0x000fc80008000000 */
[----:B------:R-:W-:Y:S01]  /*2dc0*/  ULEA UR4, UR4, UR6, 0x3 ;  /* 0x0000000604047291 */ /* 0x000fe2000f8e18ff */
[----:B--2---:R-:W-:-:S04]  /*2dd0*/  LOP3.LUT R3, R12, UR8, RZ, 0x3c, !PT ;  /* 0x000000080c037c12 */ /* 0x004fc8000f8e3cff */
[----:B------:R-:W-:-:S04]  /*2de0*/  SHF.L.U32 R0, R3, 0x1f, RZ ;  /* 0x0000001f03007819 */ /* 0x000fc800000006ff */
[----:B------:R-:W2:Y:S02]  /*2df0*/  SYNCS.PHASECHK.TRANS64 P0, [UR4+0xc0], R0 ;  /* 0x0000c000ff0075a7 */ /* 0x000ea40008001004 */
[----:B-12---:R-:W-:Y:S05]  /*2e00*/  @P0 EXIT ;  /* 0x000000000000094d */ /* 0x006fea0003800000 */
[----:B------:R-:W-:Y:S02]  /*2e10*/  SHF.L.U32 R3, R3, 0x1f, RZ ;  /* 0x0000001f03037819 */ /* 0x000fe400000006ff */
[----:B------:R-:W-:-:S07]  /*2e20*/  MOV R0, UR4 ;  /* 0x0000000400007c02 */ /* 0x000fce0008000f00 */
.L_x_53:
[----:B-1----:R1:W2:Y:S02]  /*2e30*/  SYNCS.PHASECHK.TRANS64.TRYWAIT P0, [R0+URZ+0xc0], R3 ;  /* 0x0000c003000075a7 */ /* 0x0022a400080011ff */
[----:B--2---:R-:W-:Y:S05]  /*2e40*/  @!P0 NANOSLEEP.SYNCS 0x989680 ;  /* 0x009896800000895d */ /* 0x004fea0003900000 */
[----:B------:R-:W2:Y:S02]  /*2e50*/  @!P0 SYNCS.PHASECHK.TRANS64 P0, [R0+URZ+0xc0], R3 ;  /* 0x0000c003000085a7 */ /* 0x000ea400080010ff */
[----:B--2---:R-:W-:Y:S05]  /*2e60*/  @P0 EXIT ;  /* 0x000000000000094d */ /* 0x004fea0003800000 */
[----:B------:R-:W-:Y:S05]  /*2e70*/  BRA `(.L_x_53) ;  /* 0xfffffffc00ec7947 */ /* 0x000fea000383ffff */
.L_x_46:
[----:B------:R-:W-:-:S09]  /*2e80*/  UISETP.NE.AND UP0, UPT, UR12, URZ, UPT ;  /* 0x000000ff0c00728c */ /* 0x000fd2000bf05270 */
[----:B------:R-:W-:Y:S05]  /*2e90*/  BRA.U UP0, `(.L_x_54) ;  /* 0x0000000d00347547 */ /* 0x000fea000b800000 */
[----:B------:R-:W-:Y:S01]  /*2ea0*/  UMOV UR4, 0x40 ;  /* 0x0000004000047882 */ /* 0x000fe20000000000 */
[----:B------:R-:W-:Y:S01]  /*2eb0*/  NOP ;  /* 0x0000000000007918 */ /* 0x000fe20000000000 */
[----:B------:R-:W-:Y:S01]  /*2ec0*/  ULEA UR4, UR5, UR4, 0x18 ;  /* 0x0000000405047291 */ /* 0x000fe2000f8ec0ff */
[----:B------:R-:W-:Y:S02]  /*2ed0*/  UMOV UR6, 0x400 ;  /* 0x0000040000067882 */ /* 0x000fe40000000000 */
[----:B------:R-:W-:-:S06]  /*2ee0*/  ULEA UR6, UR5, UR6, 0x18 ;  /* 0x0000000605067291 */ /* 0x000fcc000f8ec0ff */
[----:B------:R-:W2:Y:S02]  /*2ef0*/  LDS.U8 R0, [UR4+0x1c] ;  /* 0x00001c04ff007984 */ /* 0x000ea40008000000 */
[----:B--2---:R-:W-:-:S13]  /*2f00*/  ISETP.NE.AND P0, PT, R0, RZ, PT ;  /* 0x000000ff0000720c */ /* 0x004fda0003f05270 */
[----:B------:R-:W-:Y:S05]  /*2f10*/  @P0 BRA `(.L_x_55) ;  /* 0x0000000000580947 */ /* 0x000fea0003800000 */
[----:B------:R-:W-:-:S13]  /*2f20*/  ELECT P0, URZ, PT ;  /* 0x0000000000ff782f */ /* 0x000fda0003800000 */
[----:B------:R-:W-:Y:S05]  /*2f30*/  @!P0 BRA `(.L_x_56) ;  /* 0x0000000000608947 */ /* 0x000fea0003800000 */
[----:B------:R-:W-:Y:S01]  /*2f40*/  UMOV UR5, 0x10 ;  /* 0x0000001000057882 */ /* 0x000fe20000000000 */
[----:B------:R-:W-:Y:S01]  /*2f50*/  HFMA2 R0, -RZ, RZ, 0, 5.9604644775390625e-08 ;  /* 0x00000001ff007431 */ /* 0x000fe200000001ff */
[----:B------:R-:W-:-:S03]  /*2f60*/  MOV R2, 0xffff ;  /* 0x0000ffff00027802 */ /* 0x000fc60000000f00 */
[----:B------:R-:W-:Y:S04]  /*2f70*/  DEPBAR.LE SB2, 0x36 ;  /* 0x0000ad800000791a */ /* 0x000fe80000000000 */
[----:B------:R-:W2:Y:S02]  /*2f80*/  UTCATOMSWS.FIND_AND_SET.ALIGN UP0, UR5, UR5 ;  /* 0x00000005000575e3 */ /* 0x000ea40008000800 */
[----:B--2---:R-:W-:Y:S01]  /*2f90*/  MOV R3, UR5 ;  /* 0x0000000500037c02 */ /* 0x004fe20008000f00 */
[----:B------:R-:W-:Y:S06]  /*2fa0*/  BRA.U UP0, `(.L_x_57) ;  /* 0x0000000100187547 */ /* 0x000fec000b800000 */
.L_x_58:
[----:B------:R-:W-:Y:S05]  /*2fb0*/  NANOSLEEP 0x64 ;  /* 0x000000640000795d */ /* 0x000fea0003800000 */
[----:B------:R-:W-:-:S05]  /*2fc0*/  UMOV UR5, 0x10 ;  /* 0x0000001000057882 */ /* 0x000fca0000000000 */
[----:B------:R-:W-:Y:S04]  /*2fd0*/  DEPBAR.LE SB2, 0x36 ;  /* 0x0000ad800000791a */ /* 0x000fe80000000000 */
[----:B------:R-:W2:Y:S02]  /*2fe0*/  UTCATOMSWS.FIND_AND_SET.ALIGN UP0, UR5, UR5 ;  /* 0x00000005000575e3 */ /* 0x000ea40008000800 */
[----:B--2---:R-:W-:Y:S01]  /*2ff0*/  MOV R3, UR5 ;  /* 0x0000000500037c02 */ /* 0x004fe20008000f00 */
[----:B------:R-:W-:Y:S05]  /*3000*/  BRA.U !UP0, `(.L_x_58) ;  /* 0xfffffffd08e87547 */ /* 0x000fea000b83ffff */
.L_x_57:
[-C--:B------:R-:W-:Y:S02]  /*3010*/  SHF.L.U32 R2, R2, R3.reuse, RZ ;  /* 0x0000000302027219 */ /* 0x080fe400000006ff */
[----:B------:R-:W-:Y:S01]  /*3020*/  SHF.L.U32 R0, R0, R3, RZ ;  /* 0x0000000300007219 */ /* 0x000fe200000006ff */
[----:B------:R-:W-:Y:S02]  /*3030*/  IMAD.SHL.U32 R3, R3, 0x20, RZ ;  /* 0x0000002003037824 */ /* 0x000fe400078e00ff */
[----:B------:R2:W-:Y:S04]  /*3040*/  ATOMS.OR RZ, [UR4+0x14], R2 ;  /* 0x00001402ffff798c */ /* 0x0005e8000b000004 */
[----:B------:R2:W-:Y:S04]  /*3050*/  ATOMS.OR RZ, [UR4+0x18], R0 ;  /* 0x00001800ffff798c */ /* 0x0005e8000b000004 */
[----:B------:R2:W-:Y:S01]  /*3060*/  STS [UR6+0x140], R3 ;  /* 0x00014003ff007988 */ /* 0x0005e20008000806 */
[----:B------:R-:W-:Y:S05]  /*3070*/  BRA `(.L_x_56) ;  /* 0x0000000000107947 */ /* 0x000fea0003800000 */
.L_x_55:
[----:B------:R-:W-:Y:S02]  /*3080*/  MOV R0, 0xffffffff ;  /* 0xffffffff00007802 */ /* 0x000fe40000000f00 */
[----:B------:R-:W-:-:S03]  /*3090*/  MOV R2, 0x30c0 ;  /* 0x000030c000027802 */ /* 0x000fc60000000f00 */
[----:B------:R2:W-:Y:S04]  /*30a0*/  STS [UR6+0x140], R0 ;  /* 0x00014000ff007988 */ /* 0x0005e80008000806 */
[----:B-12---:R-:W-:Y:S05]  /*30b0*/  CALL.REL.NOINC `($__internal_1_$__cuda_sm10x_tcgen05_guardrail_trap_phase_invalid_during_alloc) ;  /* 0x0000007c00c07944 */ /* 0x006fea0003c00000 */
.L_x_56:
[----:B------:R-:W-:Y:S05]  /*30c0*/  WARPSYNC.ALL ;  /* 0x0000000000007948 */ /* 0x000fea0003800000 */
[----:B------:R-:W3:Y:S01]  /*30d0*/  S2UR UR9, SR_CgaCtaId ;  /* 0x00000000000979c3 */ /* 0x000ee20000008800 */
[----:B------:R-:W-:Y:S01]  /*30e0*/  UMOV UR4, 0x400 ;  /* 0x0000040000047882 */ /* 0x000fe20000000000 */
[----:B------:R-:W-:-:S06]  /*30f0*/  NOP ;  /* 0x0000000000007918 */ /* 0x000fcc0000000000 */
[----:B------:R-:W-:Y:S06]  /*3100*/  BAR.ARV 0x6, 0xa0 ;  /* 0x0182800000007b1d */ /* 0x000fec0000002000 */
[----:B------:R-:W4:Y:S01]  /*3110*/  LDCU UR5, c[0x0][0x38c] ;  /* 0x00007180ff0577ac */ /* 0x000f220008000800 */
[----:B------:R-:W-:Y:S01]  /*3120*/  IMAD.MOV.U32 R11, RZ, RZ, 0x1 ;  /* 0x00000001ff0b7424 */ /* 0x000fe200078e00ff */
[----:B------:R-:W-:Y:S01]  /*3130*/  CS2R R8, SRZ ;  /* 0x0000000000087805 */ /* 0x000fe2000001ff00 */
[----:B------:R-:W-:Y:S01]  /*3140*/  IMAD.MOV.U32 R10, RZ, RZ, RZ ;  /* 0x000000ffff0a7224 */ /* 0x000fe200078e00ff */
[----:B------:R-:W-:Y:S01]  /*3150*/  UMOV UR12, URZ ;  /* 0x000000ff000c7c82 */ /* 0x000fe20008000000 */
[----:B------:R-:W-:Y:S01]  /*3160*/  UMOV UR11, URZ ;  /* 0x000000ff000b7c82 */ /* 0x000fe20008000000 */
[----:B------:R-:W-:Y:S01]  /*3170*/  UMOV UR24, 0x0 ;  /* 0x0000000000187882 */ /* 0x000fe20000000000 */
[----:B------:R-:W-:Y:S01]  /*3180*/  UMOV UR25, 0x82c04a0 ;  /* 0x082c04a000197882 */ /* 0x000fe20000000000 */
[----:B------:R-:W-:Y:S01]  /*3190*/  UMOV UR20, 0x0 ;  /* 0x0000000000147882 */ /* 0x000fe20000000000 */
[----:B------:R-:W-:Y:S01]  /*31a0*/  UMOV UR21, 0x82c04a0 ;  /* 0x082c04a000157882 */ /* 0x000fe20000000000 */
[----:B---3--:R-:W-:Y:S01]  /*31b0*/  ULEA UR9, UR9, UR4, 0x18 ;  /* 0x0000000409097291 */ /* 0x008fe2000f8ec0ff */
[----:B------:R-:W3:Y:S03]  /*31c0*/  LDCU UR4, c[0x0][0x38c] ;  /* 0x00007180ff0477ac */ /* 0x000ee60008000800 */
[----:B------:R-:W-:-:S02]  /*31d0*/  UIADD3 UR10, UPT, UPT, UR9, 0xb200, URZ ;  /* 0x0000b200090a7890 */ /* 0x000fc4000fffe0ff */
[----:B----4-:R-:W-:-:S03]  /*31e0*/  UISETP.GE.AND UP4, UPT, UR5, 0x1, UPT ;  /* 0x000000010500788c */ /* 0x010fc6000bf86270 */
[----:B--2---:R-:W1:Y:S01]  /*31f0*/  LDS R0, [UR9+0x140] ;  /* 0x00014009ff007984 */ /* 0x004e620008000800 */
[----:B------:R-:W-:-:S04]  /*3200*/  USHF.R.U32.HI UR10, URZ, 0x4, UR10 ;  /* 0x00000004ff0a7899 */ /* 0x000fc8000801160a */
[----:B------:R-:W-:-:S04]  /*3210*/  ULOP3.LUT UR10, UR10, 0x3fff, URZ, 0xc0, !UPT ;  /* 0x00003fff0a0a7892 */ /* 0x000fc8000f8ec0ff */
[----:B------:R-:W-:Y:S02]  /*3220*/  ULOP3.LUT UR10, UR10, 0x10000, URZ, 0xfc, !UPT ;  /* 0x000100000a0a7892 */ /* 0x000fe4000f8efcff */
[----:B---3--:R-:W-:-:S04]  /*3230*/  UIADD3 UR4, UPT, UPT, UR4, 0x3f, URZ ;  /* 0x0000003f04047890 */ /* 0x008fc8000fffe0ff */
[----:B------:R-:W-:-:S04]  /*3240*/  USHF.R.S32.HI UR8, URZ, 0x1f, UR4 ;  /* 0x0000001fff087899 */ /* 0x000fc80008011404 */
[----:B------:R-:W-:Y:S02]  /*3250*/  ULEA.HI UR8, UR8, UR4, URZ, 0x6 ;  /* 0x0000000408087291 */ /* 0x000fe4000f8f30ff */
[----:B------:R-:W-:Y:S02]  /*3260*/  UIADD3 UR4, UPT, UPT, UR9, 0x1d200, URZ ;  /* 0x0001d20009047890 */ /* 0x000fe4000fffe0ff */
[----:B------:R-:W-:Y:S02]  /*3270*/  USHF.R.S32.HI UR8, URZ, 0x6, UR8 ;  /* 0x00000006ff087899 */ /* 0x000fe40008011408 */
[----:B------:R-:W-:Y:S02]  /*3280*/  USHF.R.U32.HI UR4, URZ, 0x4, UR4 ;  /* 0x00000004ff047899 */ /* 0x000fe40008011604 */
[----:B------:R-:W-:Y:S02]  /*3290*/  UISETP.LT.AND UP0, UPT, UR8, 0x1, UPT ;  /* 0x000000010800788c */ /* 0x000fe4000bf01270 */
[----:B------:R-:W-:-:S02]  /*32a0*/  ULOP3.LUT UR4, UR4, 0x3fff, URZ, 0xc0, !UPT ;  /* 0x00003fff04047892 */ /* 0x000fc4000f8ec0ff */
[----:B------:R-:W-:Y:S02]  /*32b0*/  USEL UR16, UR8, 0x1, !UP0 ;  /* 0x0000000108107887 */ /* 0x000fe4000c000000 */
[----:B------:R-:W-:Y:S02]  /*32c0*/  ULOP3.LUT UR4, UR4, 0x10000, URZ, 0xfc, !UPT ;  /* 0x0001000004047892 */ /* 0x000fe4000f8efcff */
[----:B------:R-:W-:Y:S01]  /*32d0*/  UIADD3 UR16, UPT, UPT, -UR16, URZ, URZ ;  /* 0x000000ff10107290 */ /* 0x000fe2000fffe1ff */
[----:B-1----:R-:W-:-:S15]  /*32e0*/  R2UR UR13, R0 ;  /* 0x00000000000d72ca */ /* 0x002fde00000e0000 */
.L_x_65:
[----:B------:R-:W-:Y:S02]  /*32f0*/  LEA R0, R10, UR9, 0x3 ;  /* 0x000000090a007c11 */ /* 0x000fe4000f8e18ff */
[----:B------:R-:W-:Y:S02]  /*3300*/  SHF.L.U32 R5, R9, 0x1f, RZ ;  /* 0x0000001f09057819 */ /* 0x000fe400000006ff */
[----:B------:R-:W-:Y:S01]  /*3310*/  PLOP3.LUT P0, PT, PT, PT, UP4, 0x80, 0x8 ;  /* 0x000000000008781c */ /* 0x000fe20003f0f048 */
[----:B------:R-:W-:Y:S01]  /*3320*/  VIADD R3, R0, 0xc0 ;  /* 0x000000c000037836 */ /* 0x000fe20000000000 */
[----:B-1----:R-:W1:Y:S02]  /*3330*/  SYNCS.PHASECHK.TRANS64.TRYWAIT P1, [R0+URZ+0xb0], R5 ;  /* 0x0000b005000075a7 */ /* 0x002e6400080211ff */
[----:B-1----:R-:W-:Y:S09]  /*3340*/  @!P1 BRA `(.L_x_59) ;  /* 0x0000007800109947 */ /* 0x002ff20003800000 */
.L_x_129:
[----:B------:R-:W-:Y:S01]  /*3350*/  LEA R4, R10, UR9, 0x4 ;  /* 0x000000090a047c11 */ /* 0x000fe2000f8e20ff */
[----:B------:R-:W-:Y:S01]  /*3360*/  @UP4 ULEA UR5, UR11, UR9, 0x3 ;  /* 0x000000090b054291 */ /* 0x000fe2000f8e18ff */
[----:B------:R-:W-:Y:S01]  /*3370*/  PLOP3.LUT P1, PT, PT, PT, PT, 0x80, 0x8 ;  /* 0x000000000008781c */ /* 0x000fe20003f2f070 */
[----:B------:R-:W-:Y:S01]  /*3380*/  ULEA UR14, UR12, UR9, 0x3 ;  /* 0x000000090c0e7291 */ /* 0x000fe2000f8e18ff */
[----:B------:R-:W-:Y:S01]  /*3390*/  PRMT R3, RZ, 0x654, R3 ;  /* 0x00000654ff037816 */ /* 0x000fe20000000003 */
[----:B------:R-:W-:Y:S01]  /*33a0*/  UIMAD UR15, UR12, 0xb0, UR13 ;  /* 0x000000b00c0f78a4 */ /* 0x000fe2000f8e020d */
[----:B-1----:R-:W1:Y:S01]  /*33b0*/  LDS.128 R4, [R4+0x120] ;  /* 0x0001200004047984 */ /* 0x002e620000000c00 */
[----:B------:R-:W-:Y:S02]  /*33c0*/  @P0 SHF.L.U32 R2, R8, 0x1f, RZ ;  /* 0x0000001f08020819 */ /* 0x000fe400000006ff */
[----:B------:R-:W-:Y:S01]  /*33d0*/  SHF.L.U32 R0, R11, 0x1f, RZ ;  /* 0x0000001f0b007819 */ /* 0x000fe200000006ff */
[----:B------:R-:W-:Y:S01]  /*33e0*/  @!PT LDS RZ, [RZ] ;  /* 0x00000000fffff984 */ /* 0x000fe20000000800 */
[----:B------:R-:W-:Y:S01]  /*33f0*/  @!PT LDS RZ, [RZ] ;  /* 0x00000000fffff984 */ /* 0x000fe20000000800 */
[----:B------:R-:W-:Y:S01]  /*3400*/  @!PT LDS RZ, [RZ] ;  /* 0x00000000fffff984 */ /* 0x000fe20000000800 */
[----:B------:R-:W-:Y:S01]  /*3410*/  @!PT LDS RZ, [RZ] ;  /* 0x00000000fffff984 */ /* 0x000fe20000000800 */
[----:B------:R2:W-:Y:S06]  /*3420*/  MEMBAR.ALL.CTA ;  /* 0x0000000000007992 */ /* 0x0005ec0000008000 */
[----:B--2---:R-:W2:Y:S02]  /*3430*/  FENCE.VIEW.ASYNC.S ;  /* 0x00000000000073c6 */ /* 0x004ea40000000000 */
[----:B--2---:R2:W-:Y:S01]  /*3440*/  SYNCS.ARRIVE.TRANS64.RED.A1T0 RZ, [R3+URZ], RZ ;  /* 0x000000ff03ff79a7 */ /* 0x0045e200081004ff */
[----:B------:R2:W3:Y:S01]  /*3450*/  @P0 SYNCS.PHASECHK.TRANS64.TRYWAIT P1, [UR5], R2 ;  /* 0x00000002ff0005a7 */ /* 0x0004e20008021105 */
[----:B------:R-:W4:Y:S02]  /*3460*/  SYNCS.PHASECHK.TRANS64.TRYWAIT P0, [UR14+0xe0], R0 ;  /* 0x0000e000ff0075a7 */ /* 0x000f24000800110e */
[----:B-1234-:R-:W-:Y:S05]  /*3470*/  @!P0 BRA `(.L_x_60) ;  /* 0x0000007400d88947 */ /* 0x01efea0003800000 */
.L_x_131:
[----:B------:R-:W-:Y:S01]  /*3480*/  IADD3 R10, PT, PT, R10, 0x1, RZ ;  /* 0x000000010a0a7810 */ /* 0x000fe20007ffe0ff */
[----:B------:R-:W-:Y:S06]  /*3490*/  BRA.U !UP4, `(.L_x_61) ;  /* 0x000000010c987547 */ /* 0x000fec000b800000 */
[----:B------:R-:W-:Y:S01]  /*34a0*/  UPLOP3.LUT UP2, UPT, UPT, UPT, UPT, 0x40, 0x4 ;  /* 0x000000000004789c */ /* 0x000fe20003f4e870 */
[----:B------:R-:W-:Y:S01]  /*34b0*/  UMOV UR18, UR16 ;  /* 0x0000001000127c82 */ /* 0x000fe20008000000 */
[----:B------:R-:W-:Y:S01]  /*34c0*/  UMOV UR17, UR8 ;  /* 0x0000000800117c82 */ /* 0x000fe20008000000 */
[----:B------:R-:W-:-:S08]  /*34d0*/  UMOV UR5, UR11 ;  /* 0x0000000b00057c82 */ /* 0x000fd00008000000 */
.L_x_64:
[----:B------:R-:W-:Y:S02]  /*34e0*/  UIADD3 UR18, UPT, UPT, UR18, 0x1, URZ ;  /* 0x0000000112127890 */ /* 0x000fe4000fffe0ff */
[----:B--2---:R-:W-:Y:S02]  /*34f0*/  ULEA UR7, UR5, UR9, 0x3 ;  /* 0x0000000905077291 */ /* 0x004fe4000f8e18ff */
[----:B------:R-:W-:Y:S01]  /*3500*/  UISETP.NE.AND UP3, UPT, UR18, URZ, UPT ;  /* 0x000000ff1200728c */ /* 0x000fe2000bf65270 */
[----:B---3--:R-:W-:Y:S10]  /*3510*/  @P1 BRA `(.L_x_62) ;  /* 0x00000000000c1947 */ /* 0x008ff40003800000 */
[----:B-1----:R-:W-:Y:S04]  /*3520*/  SHF.L.U32 R3, R8, 0x1f, RZ ;  /* 0x0000001f08037819 */ /* 0x002fe800000006ff */
[----:B------:R-:W1:Y:S02]  /*3530*/  SYNCS.PHASECHK.TRANS64.TRYWAIT P0, [UR7], R3 ;  /* 0x00000003ff0075a7 */ /* 0x000e640008001107 */
[----:B-1----:R-:W-:Y:S05]  /*3540*/  @!P0 BRA `(.L_x_63) ;  /* 0x0000007400bc8947 */ /* 0x002fea0003800000 */
.L_x_62:
[----:B------:R-:W-:Y:S01]  /*3550*/  UISETP.NE.AND UP0, UPT, UR17, 0x1, UPT ;  /* 0x000000011100788c */ /* 0x000fe2000bf05270 */
[----:B------:R-:W-:Y:S01]  /*3560*/  PLOP3.LUT P1, PT, PT, PT, PT, 0x80, 0x8 ;  /* 0x000000000008781c */ /* 0x000fe20003f2f070 */
[----:B------:R-:W-:Y:S02]  /*3570*/  UIADD3 UR11, UPT, UPT, UR5, 0x1, URZ ;  /* 0x00000001050b7890 */ /* 0x000fe4000fffe0ff */
[----:B------:R-:W-:Y:S02]  /*3580*/  UIMAD UR6, UR5, 0x2c0, UR4 ;  /* 0x000002c0050678a4 */ /* 0x000fe4000f8e0204 */
[----:B------:R-:W-:Y:S01]  /*3590*/  UISETP.NE.AND UP1, UPT, UR11, 0x9, UPT ;  /* 0x000000090b00788c */ /* 0x000fe2000bf25270 */
[----:B------:R-:W-:Y:S01]  /*35a0*/  PLOP3.LUT P0, PT, PT, PT, UP0, 0x80, 0x8 ;  /* 0x000000000008781c */ /* 0x000fe20003f0f008 */
[----:B------:R-:W-:Y:S02]  /*35b0*/  UIADD3 UR28, UPT, UPT, UR6, 0x2, URZ ;  /* 0x00000002061c7890 */ /* 0x000fe4000fffe0ff */
[----:B------:R-:W-:Y:S02]  /*35c0*/  USEL UR22, URZ, 0x1, UP1 ;  /* 0x00000001ff167887 */ /* 0x000fe40008800000 */
[----:B------:R-:W-:Y:S02]  /*35d0*/  USEL UR11, UR11, URZ, UP1 ;  /* 0x000000ff0b0b7287 */ /* 0x000fe40008800000 */
[----:B------:R-:W-:Y:S02]  /*35e0*/  UIADD3 UR17, UPT, UPT, UR17, -0x1, URZ ;  /* 0xffffffff11117890 */ /* 0x000fe4000fffe0ff */
[----:B------:R-:W-:Y:S01]  /*35f0*/  @UP0 ULEA UR19, UR11, UR9, 0x3 ;  /* 0x000000090b130291 */ /* 0x000fe2000f8e18ff */
[----:B------:R-:W-:Y:S01]  /*3600*/  LOP3.LUT R8, R8, UR22, RZ, 0x3c, !PT ;  /* 0x0000001608087c12 */ /* 0x000fe2000f8e3cff */
[----:B------:R-:W-:Y:S01]  /*3610*/  ULEA UR22, UR5, UR10, 0x9 ;  /* 0x0000000a05167291 */ /* 0x000fe2000f8e48ff */
[----:B------:R-:W-:Y:S02]  /*3620*/  UMOV UR23, 0x80004020 ;  /* 0x8000402000177882 */ /* 0x000fe40000000000 */
[----:B-1----:R-:W-:Y:S01]  /*3630*/  @P0 SHF.L.U32 R0, R8, 0x1f, RZ ;  /* 0x0000001f08000819 */ /* 0x002fe200000006ff */
[----:B------:R-:W-:Y:S01]  /*3640*/  UIADD3 UR26, UPT, UPT, UR22, 0x2, URZ ;  /* 0x00000002161a7890 */ /* 0x000fe2000fffe0ff */
[----:B------:R-:W-:Y:S02]  /*3650*/  UMOV UR29, 0x80004020 ;  /* 0x80004020001d7882 */ /* 0x000fe40000000000 */
[----:B------:R2:W3:Y:S01]  /*3660*/  @P0 SYNCS.PHASECHK.TRANS64.TRYWAIT P1, [UR19], R0 ;  /* 0x00000000ff0005a7 */ /* 0x0004e20008021113 */
[----:B------:R-:W-:Y:S01]  /*3670*/  UIADD3 UR19, UPT, UPT, UR7, 0x48, URZ ;  /* 0x0000004807137890 */ /* 0x000fe2000fffe0ff */
[----:B------:R-:W-:Y:S02]  /*3680*/  UMOV UR27, 0x80004020 ;  /* 0x80004020001b7882 */ /* 0x000fe40000000000 */
[----:B------:R-:W-:Y:S01]  /*3690*/  UMOV UR7, 0x80004020 ;  /* 0x8000402000077882 */ /* 0x000fe20000000000 */
[----:B------:R-:W-:Y:S01]  /*36a0*/  UMOV UR5, UR11 ;  /* 0x0000000b00057c82 */ /* 0x000fe20008000000 */
[----:B------:R2:W-:Y:S01]  /*36b0*/  UTCIMMA gdesc[UR22], gdesc[UR6], tmem[UR15], tmem[UR24], idesc[UR25], UP2 ;  /* 0x00ff1806160075ea */ /* 0x0005e2000900010f */
[----:B------:R-:W-:Y:S01]  /*36c0*/  UPLOP3.LUT UP2, UPT, UPT, UPT, UPT, 0x80, 0x8 ;  /* 0x000000000008789c */ /* 0x000fe20003f4f070 */
[----:B------:R2:W-:Y:S02]  /*36d0*/  UTCIMMA gdesc[UR26], gdesc[UR28], tmem[UR15], tmem[UR20], idesc[UR21], UPT ;  /* 0x00ff141c1a0075ea */ /* 0x0005e4000b80010f */
[----:B------:R2:W-:Y:S01]  /*36e0*/  UTCBAR [UR19], URZ ;  /* 0x000000ff130073e9 */ /* 0x0005e200080000ff */
[----:B------:R-:W-:Y:S07]  /*36f0*/  BRA.U UP3, `(.L_x_64) ;  /* 0xfffffffd03787547 */ /* 0x000fee000b83ffff */
.L_x_61:
[----:B------:R-:W-:Y:S01]  /*3700*/  UIADD3 UR12, UPT, UPT, UR12, 0x1, URZ ;  /* 0x000000010c0c7890 */ /* 0x000fe2000fffe0ff */
[----:B------:R-:W-:Y:S01]  /*3710*/  LOP3.LUT P0, RZ, R6, 0x1, RZ, 0xc0, !PT ;  /* 0x0000000106ff7812 */ /* 0x000fe2000780c0ff */
[----:B------:R-:W-:Y:S01]  /*3720*/  UIADD3 UR14, UPT, UPT, UR14, 0xd0, URZ ;  /* 0x000000d00e0e7890 */ /* 0x000fe2000fffe0ff */
[----:B---3--:R-:W-:Y:S01]  /*3730*/  ISETP.NE.AND P1, PT, R10, 0x2, PT ;  /* 0x000000020a00780c */ /* 0x008fe20003f25270 */
[----:B------:R-:W-:-:S03]  /*3740*/  UISETP.NE.AND UP0, UPT, UR12, 0x2, UPT ;  /* 0x000000020c00788c */ /* 0x000fc6000bf05270 */
[----:B-12---:R-:W-:Y:S01]  /*3750*/  SEL R0, RZ, 0x1, P1 ;  /* 0x00000001ff007807 */ /* 0x006fe20000800000 */
[----:B------:R-:W-:Y:S01]  /*3760*/  USEL UR5, URZ, 0x1, UP0 ;  /* 0x00000001ff057887 */ /* 0x000fe20008000000 */
[----:B------:R-:W-:Y:S01]  /*3770*/  SEL R10, R10, RZ, P1 ;  /* 0x000000ff0a0a7207 */ /* 0x000fe20000800000 */
[----:B------:R-:W-:Y:S01]  /*3780*/  USEL UR12, UR12, URZ, UP0 ;  /* 0x000000ff0c0c7287 */ /* 0x000fe20008000000 */
[----:B------:R1:W-:Y:S01]  /*3790*/  UTCBAR [UR14], URZ ;  /* 0x000000ff0e0073e9 */ /* 0x0003e200080000ff */
[----:B------:R-:W-:Y:S02]  /*37a0*/  LOP3.LUT R9, R9, R0, RZ, 0x3c, !PT ;  /* 0x0000000009097212 */ /* 0x000fe400078e3cff */
[----:B------:R-:W-:Y:S01]  /*37b0*/  LOP3.LUT R11, R11, UR5, RZ, 0x3c, !PT ;  /* 0x000000050b0b7c12 */ /* 0x000fe2000f8e3cff */
[----:B------:R-:W-:Y:S07]  /*37c0*/  @P0 BRA `(.L_x_65) ;  /* 0xfffffff800c80947 */ /* 0x000fee000383ffff */
[----:B------:R-:W2:Y:S01]  /*37d0*/  S2UR UR4, SR_CgaCtaId ;  /* 0x00000000000479c3 */ /* 0x000ea20000008800 */
[----:B------:R-:W-:Y:S01]  /*37e0*/  ELECT P0, URZ, PT ;  /* 0x0000000000ff782f */ /* 0x000fe20003800000 */
[----:B------:R-:W-:Y:S01]  /*37f0*/  IMAD.MOV.U32 R0, RZ, RZ, 0x1 ;  /* 0x00000001ff007424 */ /* 0x000fe200078e00ff */
[----:B------:R-:W-:Y:S01]  /*3800*/  UIADD3 UR9, UPT, UPT, UR9, 0xe0, URZ ;  /* 0x000000e009097890 */ /* 0x000fe2000fffe0ff */
[----:B------:R-:W-:Y:S01]  /*3810*/  SHF.L.U32 R3, R11, 0x1f, RZ ;  /* 0x0000001f0b037819 */ /* 0x000fe200000006ff */
[----:B------:R-:W-:-:S03]  /*3820*/  UMOV UR5, 0x40 ;  /* 0x0000004000057882 */ /* 0x000fc60000000000 */
[----:B------:R-:W-:Y:S01]  /*3830*/  UVIRTCOUNT.DEALLOC.SMPOOL 0x80 ;  /* 0x000000800000784c */ /* 0x000fe20000000000 */
[----:B--2---:R-:W-:Y:S02]  /*3840*/  ULEA UR4, UR4, UR5, 0x18 ;  /* 0x0000000504047291 */ /* 0x004fe4000f8ec0ff */
[----:B------:R-:W-:-:S07]  /*3850*/  ULEA UR5, UR12, UR9, 0x3 ;  /* 0x000000090c057291 */ /* 0x000fce000f8e18ff */
[----:B------:R2:W-:Y:S02]  /*3860*/  @P0 STS.U8 [UR4+0x1c], R0 ;  /* 0x00001c00ff000988 */ /* 0x0005e40008000004 */
[----:B------:R-:W3:Y:S02]  /*3870*/  SYNCS.PHASECHK.TRANS64.TRYWAIT P0, [UR5], R3 ;  /* 0x00000003ff0075a7 */ /* 0x000ee40008001105 */
[----:B--23--:R-:W-:Y:S05]  /*3880*/  @!P0 BRA `(.L_x_66) ;  /* 0x0000007400048947 */ /* 0x00cfea0003800000 */
.L_x_134:
[----:B------:R-:W-:-:S04]  /*3890*/  UIADD3 UR6, UPT, UPT, UR12, 0x1, URZ ;  /* 0x000000010c067890 */ /* 0x000fc8000fffe0ff */
[----:B------:R-:W-:-:S04]  /*38a0*/  UISETP.NE.AND UP0, UPT, UR6, 0x2, UPT ;  /* 0x000000020600788c */ /* 0x000fc8000bf05270 */
[----:B------:R-:W-:Y:S02]  /*38b0*/  USEL UR5, URZ, 0x1, UP0 ;  /* 0x00000001ff057887 */ /* 0x000fe40008000000 */
[----:B------:R-:W-:-:S04]  /*38c0*/  USEL UR6, UR6, URZ, UP0 ;  /* 0x000000ff06067287 */ /* 0x000fc80008000000 */
[----:B------:R-:W-:Y:S01]  /*38d0*/  ULEA UR6, UR6, UR9, 0x3 ;  /* 0x0000000906067291 */ /* 0x000fe2000f8e18ff */
[----:B--2---:R-:W-:-:S04]  /*38e0*/  LOP3.LUT R3, R11, UR5, RZ, 0x3c, !PT ;  /* 0x000000050b037c12 */ /* 0x004fc8000f8e3cff */
[----:B------:R-:W-:-:S04]  /*38f0*/  SHF.L.U32 R3, R3, 0x1f, RZ ;  /* 0x0000001f03037819 */ /* 0x000fc800000006ff */
[----:B------:R-:W2:Y:S02]  /*3900*/  SYNCS.PHASECHK.TRANS64.TRYWAIT P0, [UR6], R3 ;  /* 0x00000003ff0075a7 */ /* 0x000ea40008001106 */
[----:B--2---:R-:W-:Y:S05]  /*3910*/  @!P0 BRA `(.L_x_67) ;  /* 0x0000007000f88947 */ /* 0x004fea0003800000 */
.L_x_136:
[----:B------:R-:W-:Y:S01]  /*3920*/  NOP ;  /* 0x0000000000007918 */ /* 0x000fe20000000000 */
[----:B--2---:R-:W2:Y:S01]  /*3930*/  LDS R0, [UR4+0x14] ;  /* 0x00001404ff007984 */ /* 0x004ea20008000800 */
[----:B------:R-:W-:Y:S01]  /*3940*/  ULOP3.LUT UR6, UR13, 0xffff, URZ, 0xc0, !UPT ;  /* 0x0000ffff0d067892 */ /* 0x000fe2000f8ec0ff */
[----:B------:R-:W-:Y:S01]  /*3950*/  UMOV UR8, 0xffff ;  /* 0x0000ffff00087882 */ /* 0x000fe20000000000 */
[----:B------:R-:W-:Y:S02]  /*3960*/  UMOV UR5, 0x1 ;  /* 0x0000000100057882 */ /* 0x000fe40000000000 */
[----:B------:R-:W-:-:S04]  /*3970*/  USHF.R.U32.HI UR6, URZ, 0x5, UR6 ;  /* 0x00000005ff067899 */ /* 0x000fc80008011606 */
[----:B------:R-:W-:Y:S02]  /*3980*/  USHF.L.U32 UR8, UR8, UR6, URZ ;  /* 0x0000000608087299 */ /* 0x000fe400080006ff */
[----:B------:R-:W-:-:S04]  /*3990*/  USHF.L.U32 UR5, UR5, UR6, URZ ;  /* 0x0000000605057299 */ /* 0x000fc800080006ff */
[----:B--2---:R-:W-:-:S04]  /*39a0*/  LOP3.LUT R0, R0, UR8, RZ, 0xc0, !PT ;  /* 0x0000000800007c12 */ /* 0x004fc8000f8ec0ff */
[----:B------:R-:W-:-:S13]  /*39b0*/  ISETP.NE.AND P0, PT, R0, UR8, PT ;  /* 0x0000000800007c0c */ /* 0x000fda000bf05270 */
[----:B------:R-:W-:Y:S05]  /*39c0*/  @P0 BRA `(.L_x_68) ;  /* 0x0000000000580947 */ /* 0x000fea0003800000 */
[----:B------:R-:W2:Y:S02]  /*39d0*/  LDS R0, [UR4+0x18] ;  /* 0x00001804ff007984 */ /* 0x000ea40008000800 */
[----:B--2---:R-:W-:-:S04]  /*39e0*/  LOP3.LUT R0, R0, UR5, RZ, 0xc0, !PT ;  /* 0x0000000500007c12 */ /* 0x004fc8000f8ec0ff */
[----:B------:R-:W-:-:S13]  /*39f0*/  ISETP.NE.AND P0, PT, R0, UR5, PT ;  /* 0x0000000500007c0c */ /* 0x000fda000bf05270 */
[----:B------:R-:W-:Y:S05]  /*3a00*/  @P0 BRA `(.L_x_69) ;  /* 0x00000000003c0947 */ /* 0x000fea0003800000 */
[----:B------:R-:W2:Y:S01]  /*3a10*/  S2R R2, SR_LANEID ;  /* 0x0000000000027919 */ /* 0x000ea20000000000 */
[----:B------:R-:W-:Y:S01]  /*3a20*/  ULOP3.LUT UR8, URZ, UR8, URZ, 0x33, !UPT ;  /* 0x00000008ff087292 */ /* 0x000fe2000f8e33ff */
[----:B------:R-:W-:Y:S01]  /*3a30*/  LOP3.LUT R4, RZ, UR5, RZ, 0x33, !PT ;  /* 0x00000005ff047c12 */ /* 0x000fe2000f8e33ff */
[----:B------:R-:W-:Y:S02]  /*3a40*/  VOTEU.ANY UR7, UPT, PT ;  /* 0x0000000000077886 */ /* 0x000fe400038e0100 */
[----:B------:R-:W-:Y:S01]  /*3a50*/  UFLO.U32 UR7, UR7 ;  /* 0x00000007000772bd */ /* 0x000fe200080e0000 */
[----:B------:R-:W3:Y:S01]  /*3a60*/  REDUX UR5, R4 ;  /* 0x00000000040573c4 */ /* 0x000ee20000000000 */
[----:B------:R-:W-:-:S06]  /*3a70*/  IMAD.U32 R0, RZ, RZ, UR8 ;  /* 0x00000008ff007e24 */ /* 0x000fcc000f8e00ff */
[----:B------:R4:W-:Y:S01]  /*3a80*/  UTCATOMSWS.AND URZ, UR8 ;  /* 0x0000000800ff79e3 */ /* 0x0009e20008000000 */
[----:B------:R-:W5:Y:S01]  /*3a90*/  REDUX UR6, R0 ;  /* 0x00000000000673c4 */ /* 0x000f620000000000 */
[----:B--2---:R-:W-:Y:S01]  /*3aa0*/  ISETP.EQ.U32.AND P0, PT, R2, UR7, PT ;  /* 0x0000000702007c0c */ /* 0x004fe2000bf02070 */
[----:B---3--:R-:W-:Y:S01]  /*3ab0*/  IMAD.U32 R2, RZ, RZ, UR5 ;  /* 0x00000005ff027e24 */ /* 0x008fe2000f8e00ff */
[----:B-----5:R-:W-:-:S11]  /*3ac0*/  MOV R3, UR6 ;  /* 0x0000000600037c02 */ /* 0x020fd60008000f00 */
[----:B------:R4:W-:Y:S04]  /*3ad0*/  @P0 ATOMS.AND RZ, [UR4+0x14], R3 ;  /* 0x00001403ffff098c */ /* 0x0009e8000a800004 */
[----:B------:R4:W-:Y:S01]  /*3ae0*/  @P0 ATOMS.AND RZ, [UR4+0x18], R2 ;  /* 0x00001802ffff098c */ /* 0x0009e2000a800004 */
[----:B------:R-:W-:Y:S05]  /*3af0*/  BRA `(.L_x_70) ;  /* 0x0000000000147947 */ /* 0x000fea0003800000 */
.L_x_69:
[----:B------:R-:W-:Y:S02]  /*3b00*/  MOV R2, 0x3b20 ;  /* 0x00003b2000027802 */ /* 0x000fe40000000f00 */
[----:B-1----:R-:W-:Y:S05]  /*3b10*/  CALL.REL.NOINC `($__internal_0_$__cuda_sm10x_tcgen05_guardrail_trap_col_being_dealloced_not_returned_by_alloc) ;  /* 0x00000074001c7944 */ /* 0x002fea0003c00000 */
[----:B------:R-:W-:Y:S05]  /*3b20*/  BRA `(.L_x_70) ;  /* 0x0000000000087947 */ /* 0x000fea0003800000 */
.L_x_68:
[----:B------:R-:W-:Y:S02]  /*3b30*/  MOV R2, 0x3b50 ;  /* 0x00003b5000027802 */ /* 0x000fe40000000f00 */
[----:B-1----:R-:W-:Y:S05]  /*3b40*/  CALL.REL.NOINC `($__internal_2_$__cuda_sm10x_tcgen05_guardrail_trap_unallocated_columns_being_dealloced) ;  /* 0x0000007400287944 */ /* 0x002fea0003c00000 */
.L_x_70:
[----:B------:R-:W-:Y:S01]  /*3b50*/  NOP ;  /* 0x0000000000007918 */ /* 0x000fe20000000000 */
[----:B-1--4-:R-:W-:Y:S05]  /*3b60*/  EXIT ;  /* 0x000000000000794d */ /* 0x012fea0003800000 */
.L_x_54:
[----:B------:R-:W-:-:S09]  /*3b70*/  UISETP.NE.OR UP0, UPT, UR12, 0x3, !UP3 ;  /* 0x000000030c00788c */ /* 0x000fd2000df05670 */
[----:B------:R-:W-:Y:S05]  /*3b80*/  BRA.U UP0, `(.L_x_71) ;  /* 0x0000000d00d47547 */ /* 0x000fea000b800000 */
[----:B------:R-:W2:Y:S01]  /*3b90*/  LDCU.64 UR6, c[0x0][0x888] ;  /* 0x00011100ff0677ac */ /* 0x000ea20008000a00 */
[----:B------:R-:W-:Y:S02]  /*3ba0*/  HFMA2 R9, -RZ, RZ, 0, 0 ;  /* 0x00000000ff097431 */ /* 0x000fe400000001ff */
[----:B------:R-:W-:Y:S01]  /*3bb0*/  IMAD.MOV.U32 R11, RZ, RZ, 0x1 ;  /* 0x00000001ff0b7424 */ /* 0x000fe200078e00ff */
[----:B------:R-:W-:Y:S01]  /*3bc0*/  MOV R8, 0x5800 ;  /* 0x0000580000087802 */ /* 0x000fe20000000f00 */
[----:B------:R-:W3:Y:S01]  /*3bd0*/  LDCU UR38, c[0x0][0x370] ;  /* 0x00006e00ff2677ac */ /* 0x000ee20008000800 */
[----:B------:R-:W-:Y:S01]  /*3be0*/  IMAD.MOV.U32 R10, RZ, RZ, RZ ;  /* 0x000000ffff0a7224 */ /* 0x000fe200078e00ff */
[----:B------:R-:W4:Y:S01]  /*3bf0*/  LDCU.64 UR22, c[0x0][0x890] ;  /* 0x00011200ff1677ac */ /* 0x000f220008000a00 */
[----:B------:R-:W3:Y:S01]  /*3c00*/  LDCU.128 UR48, c[0x0][0xb10] ;  /* 0x00016200ff3077ac */ /* 0x000ee20008000c00 */
[----:B------:R-:W5:Y:S01]  /*3c10*/  LDCU UR37, c[0x0][0x374] ;  /* 0x00006e80ff2577ac */ /* 0x000f620008000800 */
[----:B------:R-:W5:Y:S01]  /*3c20*/  LDCU UR14, c[0x0][0xb0c] ;  /* 0x00016180ff0e77ac */ /* 0x000f620008000800 */
[----:B------:R-:W5:Y:S01]  /*3c30*/  LDCU UR30, c[0x0][0xb20] ;  /* 0x00016400ff1e77ac */ /* 0x000f620008000800 */
[----:B------:R-:W5:Y:S01]  /*3c40*/  LDCU UR4, c[0x0][0xb30] ;  /* 0x00016600ff0477ac */ /* 0x000f620008000800 */
[----:B--2---:R-:W-:Y:S01]  /*3c50*/  UISETP.NE.U32.AND UP0, UPT, UR6, URZ, UPT ;  /* 0x000000ff0600728c */ /* 0x004fe2000bf05070 */
[----:B------:R-:W-:Y:S01]  /*3c60*/  UMOV UR31, 0x400 ;  /* 0x00000400001f7882 */ /* 0x000fe20000000000 */
[----:B---3--:R-:W-:-:S02]  /*3c70*/  UIMAD.WIDE.U32 UR10, UR38, UR48, URZ ;  /* 0x00000030260a72a5 */ /* 0x008fc4000f8e00ff */
[----:B------:R-:W-:Y:S02]  /*3c80*/  ULEA UR31, UR5, UR31, 0x18 ;  /* 0x0000001f051f7291 */ /* 0x000fe4000f8ec0ff */
[----:B------:R-:W-:Y:S02]  /*3c90*/  UISETP.NE.AND.EX UP6, UPT, UR7, URZ, UPT, UP0 ;  /* 0x000000ff0700728c */ /* 0x000fe4000bfc5300 */
[----:B-1----:R-:W-:Y:S02]  /*3ca0*/  UISETP.NE.AND UP0, UPT, UR13, 0x1, UPT ;  /* 0x000000010d00788c */ /* 0x002fe4000bf05270 */
[----:B----4-:R-:W-:Y:S02]  /*3cb0*/  UISETP.NE.U32.AND UP0, UPT, UR22, URZ, UPT ;  /* 0x000000ff1600728c */ /* 0x010fe4000bf05070 */
[----:B------:R-:W-:Y:S02]  /*3cc0*/  UIADD3 UR39, UPT, UPT, UR31, 0x90, URZ ;  /* 0x000000901f277890 */ /* 0x000fe4000fffe0ff */
[----:B-----5:R-:W-:-:S02]  /*3cd0*/  UIMAD.WIDE.U32 UR8, UR37, UR51, URZ ;  /* 0x00000033250872a5 */ /* 0x020fc4000f8e00ff */
[----:B------:R-:W-:Y:S02]  /*3ce0*/  UISETP.GE.AND UP3, UPT, UR13, 0x1, UPT ;  /* 0x000000010d00788c */ /* 0x000fe4000bf66270 */
[----:B------:R-:W-:Y:S01]  /*3cf0*/  UISETP.NE.AND.EX UP5, UPT, UR23, URZ, UPT, UP0 ;  /* 0x000000ff1700728c */ /* 0x000fe2000bfa5300 */
[----:B------:R-:W1:Y:S01]  /*3d00*/  LDCU.64 UR56, c[0x0][0x348] ;  /* 0x00006900ff3877ac */ /* 0x000e620008000a00 */
[----:B------:R-:W-:Y:S01]  /*3d10*/  UPLOP3.LUT UP1, UPT, UPT, UPT, UPT, 0x40, 0x4 ;  /* 0x000000000004789c */ /* 0x000fe20003f2e870 */
[----:B------:R-:W2:Y:S01]  /*3d20*/  LDCU.64 UR6, c[0x0][0xb28] ;  /* 0x00016500ff0677ac */ /* 0x000ea20008000a00 */
[----:B------:R-:W-:Y:S02]  /*3d30*/  UISETP.NE.AND UP3, UPT, UR14, 0x1, UPT ;  /* 0x000000010e00788c */ /* 0x000fe4000bf65270 */
[----:B------:R-:W-:Y:S02]  /*3d40*/  UPRMT UR39, UR5, 0x654, UR39 ;  /* 0x0000065405277896 */ /* 0x000fe40008000027 */
[----:B------:R-:W-:-:S02]  /*3d50*/  USHF.R.U32.HI UR53, URZ, UR49, UR11 ;  /* 0x00000031ff357299 */ /* 0x000fc4000801160b */
[----:B------:R-:W-:Y:S02]  /*3d60*/  USHF.R.U32.HI UR52, URZ, UR30, UR9 ;  /* 0x0000001eff347299 */ /* 0x000fe40008011609 */
[----:B------:R-:W-:Y:S02]  /*3d70*/  UISETP.NE.AND UP0, UPT, UR50, 0x1, UPT ;  /* 0x000000013200788c */ /* 0x000fe4000bf05270 */
[----:B------:R-:W-:-:S11]  /*3d80*/  UISETP.NE.AND UP4, UPT, UR4, 0x1, UPT ;  /* 0x000000010400788c */ /* 0x000fd6000bf85270 */
.L_x_79:
[C---:B---3--:R-:W-:Y:S02]  /*3d90*/  LEA R3, R10.reuse, UR31, 0x3 ;  /* 0x0000001f0a037c11 */ /* 0x048fe4000f8e18ff */
[----:B------:R-:W-:Y:S02]  /*3da0*/  SHF.L.U32 R0, R9, 0x1f, RZ ;  /* 0x0000001f09007819 */ /* 0x000fe400000006ff */
[----:B------:R-:W-:Y:S02]  /*3db0*/  LEA R5, R10, UR31, 0x4 ;  /* 0x0000001f0a057c11 */ /* 0x000fe4000f8e20ff */
[----:B------:R-:W3:Y:S02]  /*3dc0*/  SYNCS.PHASECHK.TRANS64.TRYWAIT P0, [R3+URZ+0xb0], R0 ;  /* 0x0000b000030075a7 */ /* 0x000ee400080011ff */
[----:B---34-:R-:W-:Y:S05]  /*3dd0*/  @!P0 BRA `(.L_x_72) ;  /* 0x0000006c00e08947 */ /* 0x018fea0003800000 */
.L_x_137:
[----:B------:R-:W4:Y:S01]  /*3de0*/  LDS.128 R4, [R5+0x120] ;  /* 0x0001200005047984 */ /* 0x000f220000000c00 */
[----:B------:R-:W-:Y:S01]  /*3df0*/  UISETP.GE.AND UP0, UPT, UR13, 0x1, UPT ;  /* 0x000000010d00788c */ /* 0x000fe2000bf06270 */
[----:B------:R-:W-:Y:S01]  /*3e00*/  @!PT LDS RZ, [RZ] ;  /* 0x00000000fffff984 */ /* 0x000fe20000000800 */
[----:B------:R-:W-:Y:S01]  /*3e10*/  @!PT LDS RZ, [RZ] ;  /* 0x00000000fffff984 */ /* 0x000fe20000000800 */
[----:B------:R-:W-:Y:S01]  /*3e20*/  @!PT LDS RZ, [RZ] ;  /* 0x00000000fffff984 */ /* 0x000fe20000000800 */
[----:B------:R-:W-:Y:S01]  /*3e30*/  @!PT LDS RZ, [RZ] ;  /* 0x00000000fffff984 */ /* 0x000fe20000000800 */
[----:B------:R5:W-:Y:S06]  /*3e40*/  MEMBAR.ALL.CTA ;  /* 0x0000000000007992 */ /* 0x000bec0000008000 */
[----:B-----5:R-:W5:Y:S01]  /*3e50*/  FENCE.VIEW.ASYNC.S ;  /* 0x00000000000073c6 */ /* 0x020f620000000000 */
[----:B----4-:R-:W-:Y:S11]  /*3e60*/  LOP3.LUT P0, RZ, R6, 0x1, RZ, 0xc0, !PT ;  /* 0x0000000106ff7812 */ /* 0x010ff6000780c0ff */
[----:B------:R-:W-:Y:S02]  /*3e70*/  @!UPT UIADD3 URZ, UPT, UPT, URZ, URZ, URZ ;  /* 0x000000fffffff290 */ /* 0x000fe4000fffe0ff */
[----:B-----5:R-:W-:Y:S01]  /*3e80*/  VOTEU.ANY UP3, P0 ;  /* 0x0000000000ff7886 */ /* 0x020fe20000060100 */
[----:B------:R-:W-:Y:S11]  /*3e90*/  PLOP3.LUT P0, PT, PT, PT, UP3, 0x80, 0x8 ;  /* 0x000000000008781c */ /* 0x000ff60003f0f038 */
[----:B------:R-:W-:Y:S02]  /*3ea0*/  @!UPT UIADD3 URZ, UPT, UPT, URZ, URZ, URZ ;  /* 0x000000fffffff290 */ /* 0x000fe4000fffe0ff */
[----:B---3--:R-:W-:Y:S02]  /*3eb0*/  @P0 SHF.R.U32.HI R0, RZ, 0x10, R5 ;  /* 0x00000010ff000819 */ /* 0x008fe40000011605 */
[----:B------:R-:W-:Y:S02]  /*3ec0*/  @P0 MOV R2, R4 ;  /* 0x0000000400020202 */ /* 0x000fe40000000f00 */
[----:B------:R-:W-:Y:S01]  /*3ed0*/  @P0 R2UR UR4, R0 ;  /* 0x00000000000402ca */ /* 0x000fe200000e0000 */
[----:B------:R-:W-:Y:S01]  /*3ee0*/  VIADD R0, R3, 0xc0 ;  /* 0x000000c003007836 */ /* 0x000fe20000000000 */
[----:B------:R-:W-:Y:S02]  /*3ef0*/  @P0 LOP3.LUT R4, R5, 0xffff, RZ, 0xc0, !PT ;  /* 0x0000ffff05040812 */ /* 0x000fe400078ec0ff */
[----:B------:R-:W-:Y:S02]  /*3f00*/  @P0 R2UR UR8, R2 ;  /* 0x00000000020802ca */ /* 0x000fe400000e0000 */
[----:B------:R-:W-:Y:S02]  /*3f10*/  PRMT R0, RZ, 0x654, R0 ;  /* 0x00000654ff007816 */ /* 0x000fe40000000000 */
[----:B------:R-:W-:Y:S02]  /*3f20*/  @P0 R2UR UR5, R4 ;  /* 0x00000000040502ca */ /* 0x000fe400000e0000 */
[----:B------:R3:W-:Y:S03]  /*3f30*/  SYNCS.ARRIVE.TRANS64.RED.A1T0 RZ, [R0+URZ], RZ ;  /* 0x000000ff00ff79a7 */ /* 0x0007e600081004ff */
[----:B------:R-:W-:Y:S04]  /*3f40*/  @UP3 UMOV UR54, UR4 ;  /* 0x0000000400363c82 */ /* 0x000fe80008000000 */
[----:B------:R-:W-:Y:S04]  /*3f50*/  @UP3 UMOV UR21, UR8 ;  /* 0x0000000800153c82 */ /* 0x000fe80008000000 */
[----:B------:R-:W-:Y:S01]  /*3f60*/  @UP3 UMOV UR15, UR5 ;  /* 0x00000005000f3c82 */ /* 0x000fe20008000000 */
[----:B------:R-:W-:Y:S05]  /*3f70*/  BRA.U !UP0, `(.L_x_73) ;  /* 0x0000000108b47547 */ /* 0x000fea000b800000 */
[----:B------:R-:W-:Y:S02]  /*3f80*/  UP2UR UR20, UPR, URZ, 0x4 ;  /* 0x00000004ff147883 */ /* 0x000fe40008000000 */
[----:B------:R-:W-:Y:S02]  /*3f90*/  UISETP.NE.AND UP2, UPT, UR50, 0x1, UPT ;  /* 0x000000013200788c */ /* 0x000fe4000bf45270 */
[----:B------:R-:W-:Y:S02]  /*3fa0*/  UP2UR UR18, UPR, URZ, 0x2 ;  /* 0x00000002ff127883 */ /* 0x000fe40008000000 */
[----:B------:R-:W-:Y:S02]  /*3fb0*/  USEL UR4, UR37, UR52, !UP2 ;  /* 0x0000003425047287 */ /* 0x000fe4000d000000 */
[----:B------:R-:W-:Y:S02]  /*3fc0*/  UIMAD.WIDE.U32 UR24, UR15, UR51, URZ ;  /* 0x000000330f1872a5 */ /* 0x000fe4000f8e00ff */
[----:B------:R-:W-:Y:S02]  /*3fd0*/  UISETP.NE.AND UP1, UPT, UR13, 0x1, UPT ;  /* 0x000000010d00788c */ /* 0x000fe4000bf25270 */
[----:B--2---:R-:W-:Y:S02]  /*3fe0*/  UIMAD.WIDE.U32 UR32, UR4, UR6, URZ ;  /* 0x00000006042072a5 */ /* 0x004fe4000f8e00ff */
[----:B------:R-:W-:Y:S02]  /*3ff0*/  UISETP.NE.AND UP0, UPT, UR14, 0x1, UPT ;  /* 0x000000010e00788c */ /* 0x000fe4000bf05270 */
[----:B------:R-:W-:Y:S02]  /*4000*/  UIMAD.WIDE.U32 UR34, UR21, UR48, URZ ;  /* 0x00000030152272a5 */ /* 0x000fe4000f8e00ff */
[----:B------:R-:W-:Y:S01]  /*4010*/  USEL UR9, UR38, UR53, !UP0 ;  /* 0x0000003526097287 */ /* 0x000fe2000c000000 */
[----:B------:R-:W-:Y:S01]  /*4020*/  UMOV UR19, UR25 ;  /* 0x0000001900137c82 */ /* 0x000fe20008000000 */
[----:B------:R-:W-:Y:S01]  /*4030*/  UMOV UR25, UR33 ;  /* 0x0000002100197c82 */ /* 0x000fe20008000000 */
[----:B------:R-:W-:Y:S02]  /*4040*/  USHF.R.U32.HI UR24, URZ, UR30, UR19 ;  /* 0x0000001eff187299 */ /* 0x000fe40008011613 */
[----:B------:R-:W-:Y:S02]  /*4050*/  UIMAD.WIDE.U32 UR26, UR9, UR6, URZ ;  /* 0x00000006091a72a5 */ /* 0x000fe4000f8e00ff */
[----:B------:R-:W-:Y:S02]  /*4060*/  @UP1 USHF.R.U32.HI UR4, URZ, UR7, UR25 ;  /* 0x00000007ff041299 */ /* 0x000fe40008011619 */
[----:B------:R-:W-:Y:S02]  /*4070*/  @UP1 USHF.R.U32.HI UR9, URZ, UR7, UR27 ;  /* 0x00000007ff091299 */ /* 0x000fe4000801161b */
[----:B------:R-:W-:Y:S02]  /*4080*/  USEL UR8, UR15, UR24, !UP2 ;  /* 0x000000180f087287 */ /* 0x000fe4000d000000 */
[----:B------:R-:W-:Y:S02]  /*4090*/  UIMAD UR4, UR13, UR4, URZ ;  /* 0x000000040d0472a4 */ /* 0x000fe4000f8e02ff */
[----:B------:R-:W-:Y:S02]  /*40a0*/  UIMAD UR10, UR13, UR9, URZ ;  /* 0x000000090d0a72a4 */ /* 0x000fe4000f8e02ff */
[----:B------:R-:W-:Y:S02]  /*40b0*/  UIMAD.WIDE.U32 UR16, UR8, UR6, URZ ;  /* 0x00000006081072a5 */ /* 0x000fe4000f8e00ff */
[----:B------:R-:W-:Y:S02]  /*40c0*/  UISETP.NE.AND UP2, UPT, UR20, URZ, UPT ;  /* 0x000000ff1400728c */ /* 0x000fe4000bf45270 */
[----:B------:R-:W-:Y:S01]  /*40d0*/  USHF.R.U32.HI UR17, URZ, UR7, UR17 ;  /* 0x00000007ff117299 */ /* 0x000fe20008011611 */
[----:B------:R-:W-:Y:S02]  /*40e0*/  UMOV UR19, UR35 ;  /* 0x0000002300137c82 */ /* 0x000fe40008000000 */
[----:B------:R-:W-:Y:S02]  /*40f0*/  USHF.R.U32.HI UR19, URZ, UR49, UR19 ;  /* 0x00000031ff137299 */ /* 0x000fe40008011613 */
[----:B------:R-:W-:Y:S02]  /*4100*/  USEL UR17, UR8, UR17, !UP1 ;  /* 0x0000001108117287 */ /* 0x000fe4000c800000 */
[----:B------:R-:W-:Y:S02]  /*4110*/  USEL UR5, UR21, UR19, !UP0 ;  /* 0x0000001315057287 */ /* 0x000fe4000c000000 */
[----:B------:R-:W-:Y:S02]  /*4120*/  UISETP.GE.AND UP0, UPT, UR8, UR4, UPT ;  /* 0x000000040800728c */ /* 0x000fe4000bf06270 */
[----:B------:R-:W-:Y:S02]  /*4130*/  UIADD3 UR16, UPT, UPT, -UR17, URZ, URZ ;  /* 0x000000ff11107290 */ /* 0x000fe4000fffe1ff */
[----:B------:R-:W-:Y:S02]  /*4140*/  UISETP.GE.OR UP0, UPT, UR5, UR10, UP0 ;  /* 0x0000000a0500728c */ /* 0x000fe40008706670 */
[----:B------:R-:W-:Y:S02]  /*4150*/  UIMAD.WIDE.U32 UR10, UR5, UR6, URZ ;  /* 0x00000006050a72a5 */ /* 0x000fe4000f8e00ff */
[----:B------:R-:W-:Y:S07]  /*4160*/  UIMAD UR16, UR13, UR16, UR8 ;  /* 0x000000100d1072a4 */ /* 0x000fee000f8e0208 */
[----:B------:R-:W-:Y:S04]  /*4170*/  @!UP0 USHF.R.U32.HI UR4, URZ, UR7, UR11 ;  /* 0x00000007ff048299 */ /* 0x000fe8000801160b */
[----:B------:R-:W-:Y:S02]  /*4180*/  @!UP0 USEL UR4, UR5, UR4, !UP1 ;  /* 0x0000000405048287 */ /* 0x000fe4000c800000 */
[----:B------:R-:W-:Y:S02]  /*4190*/  UISETP.NE.AND UP1, UPT, UR18, URZ, UPT ;  /* 0x000000ff1200728c */ /* 0x000fe4000bf25270 */
[----:B------:R-:W-:Y:S02]  /*41a0*/  @!UP0 UIMAD UR12, UR9, UR16, UR4 ;  /* 0x00000010090c82a4 */ /* 0x000fe4000f8e0204 */
[----:B------:R-:W-:Y:S02]  /*41b0*/  @!UP0 UIADD3 UR16, UPT, UPT, UR17, -UR4, URZ ;  /* 0x8000000411108290 */ /* 0x000fe4000fffe0ff */
[----:B------:R-:W-:Y:S02]  /*41c0*/  UIADD3 UR9, UPT, UPT, -UR5, URZ, URZ ;  /* 0x000000ff05097290 */ /* 0x000fe4000fffe1ff */
[----:B------:R-:W-:Y:S02]  /*41d0*/  UIADD3 UR4, UPT, UPT, -UR8, URZ, URZ ;  /* 0x000000ff08047290 */ /* 0x000fe4000fffe1ff */
[----:B------:R-:W-:Y:S02]  /*41e0*/  @!UP0 UIMAD UR8, UR16, UR13, UR5 ;  /* 0x0000000d100882a4 */ /* 0x000fe4000f8e0205 */
[----:B------:R-:W-:Y:S02]  /*41f0*/  UIMAD UR21, UR14, UR9, UR21 ;  /* 0x000000090e1572a4 */ /* 0x000fe4000f8e0215 */
[----:B------:R-:W-:Y:S01]  /*4200*/  UIMAD UR15, UR50, UR4, UR15 ;  /* 0x00000004320f72a4 */ /* 0x000fe2000f8e020f */
[----:B------:R-:W-:Y:S02]  /*4210*/  @!UP0 UMOV UR5, UR12 ;  /* 0x0000000c00058c82 */ /* 0x000fe40008000000 */
[----:B------:R-:W-:Y:S02]  /*4220*/  UIMAD UR21, UR5, UR14, UR21 ;  /* 0x0000000e051572a4 */ /* 0x000fe4000f8e0215 */
[----:B------:R-:W-:Y:S11]  /*4230*/  UIMAD UR15, UR8, UR50, UR15 ;  /* 0x00000032080f72a4 */ /* 0x000ff6000f8e020f */
[----:B------:R-:W-:Y:S01]  /*4240*/  @!UPT UIADD3 URZ, UPT, UPT, URZ, URZ, URZ ;  /* 0x000000fffffff290 */ /* 0x000fe2000fffe0ff */
.L_x_73:
[----:B------:R-:W4:Y:S01]  /*4250*/  @!UP4 LDCU.128 UR8, c[0x0][0xb10] ;  /* 0x00016200ff08c7ac */ /* 0x000f220008000c00 */
[----:B------:R-:W-:Y:S02]  /*4260*/  ISETP.NE.U32.AND P0, PT, RZ, UR22, PT ;  /* 0x00000016ff007c0c */ /* 0x000fe4000bf05070 */
[----:B------:R-:W-:Y:S02]  /*4270*/  SHF.L.U32 R2, R11, 0x1f, RZ ;  /* 0x0000001f0b027819 */ /* 0x000fe400000006ff */
[----:B------:R-:W-:Y:S01]  /*4280*/  ISETP.NE.AND.EX P0, PT, RZ, UR23, PT, P0 ;  /* 0x00000017ff007c0c */ /* 0x000fe2000bf05300 */
[----:B------:R-:W5:Y:S01]  /*4290*/  @!UP4 LDCU UR5, c[0x0][0xb0c] ;  /* 0x00016180ff05c7ac */ /* 0x000f620008000800 */
[----:B----4-:R-:W-:Y:S04]  /*42a0*/  UIMAD.WIDE.U32 UR16, UR21, UR8, URZ ;  /* 0x00000008151072a5 */ /* 0x010fe8000f8e00ff */
[----:B------:R-:W-:Y:S02]  /*42b0*/  @!UP4 USHF.R.U32.HI UR4, URZ, UR9, UR17 ;  /* 0x00000009ff04c299 */ /* 0x000fe40008011611 */
[----:B------:R-:W-:Y:S02]  /*42c0*/  UIMAD.WIDE.U32 UR16, UR15, UR11, URZ ;  /* 0x0000000b0f1072a5 */ /* 0x000fe4000f8e00ff */
[----:B-----5:R-:W-:Y:S04]  /*42d0*/  @!UP4 UISETP.NE.AND UP0, UPT, UR5, 0x1, UPT ;  /* 0x000000010500c88c */ /* 0x020fe8000bf05270 */
[----:B------:R-:W-:Y:S02]  /*42e0*/  @!UP4 USEL UR8, UR21, UR4, !UP0 ;  /* 0x000000041508c287 */ /* 0x000fe4000c000000 */
[----:B------:R-:W-:Y:S01]  /*42f0*/  @!UP4 UISETP.NE.AND UP0, UPT, UR10, 0x1, UPT ;  /* 0x000000010a00c88c */ /* 0x000fe2000bf05270 */
[----:B------:R-:W4:Y:S02]  /*4300*/  @!UP4 LDCU UR4, c[0x0][0xb20] ;  /* 0x00016400ff04c7ac */ /* 0x000f240008000800 */
[----:B----4-:R-:W-:Y:S04]  /*4310*/  @!UP4 USHF.R.U32.HI UR4, URZ, UR4, UR17 ;  /* 0x00000004ff04c299 */ /* 0x010fe80008011611 */
[----:B------:R-:W-:Y:S04]  /*4320*/  @!UP4 USEL UR9, UR15, UR4, !UP0 ;  /* 0x000000040f09c287 */ /* 0x000fe8000c000000 */
[----:B------:R-:W-:Y:S02]  /*4330*/  @!UP4 UIADD3 UR4, UPT, UPT, -UR8, UR9, URZ ;  /* 0x000000090804c290 */ /* 0x000fe4000fffe1ff */
[----:B------:R-:W-:Y:S02]  /*4340*/  @!UP4 UIADD3 UR8, UPT, UPT, UR8, -UR9, URZ ;  /* 0x800000090808c290 */ /* 0x000fe4000fffe0ff */
[----:B------:R-:W-:Y:S02]  /*4350*/  @!UP4 UIMAD UR21, UR4, UR5, UR21 ;  /* 0x000000050415c2a4 */ /* 0x000fe4000f8e0215 */
[----:B------:R-:W-:Y:S01]  /*4360*/  @!UP4 UIMAD UR15, UR8, UR10, UR15 ;  /* 0x0000000a080fc2a4 */ /* 0x000fe2000f8e020f */
[----:B------:R-:W-:Y:S11]  /*4370*/  BRA.U UP1, `(.L_x_74) ;  /* 0x0000000101107547 */ /* 0x000ff6000b800000 */
[----:B---3--:R-:W-:Y:S04]  /*4380*/  MOV R0, UR29 ;  /* 0x0000001d00007c02 */ /* 0x008fe80008000f00 */
[----:B------:R-:W-:Y:S04]  /*4390*/  SHF.L.U32 R3, R0, 0x1f, RZ ;  /* 0x0000001f00037819 */ /* 0x000fe800000006ff */
[----:B------:R-:W3:Y:S02]  /*43a0*/  SYNCS.PHASECHK.TRANS64.TRYWAIT P1, [UR31+0xa8], R3 ;  /* 0x0000a803ff0075a7 */ /* 0x000ee4000802111f */
[----:B---3--:R-:W-:Y:S05]  /*43b0*/  @!P1 BRA `(.L_x_75) ;  /* 0x00000068007c9947 */ /* 0x008fea0003800000 */
.L_x_74:
[----:B------:R-:W-:Y:S05]  /*43c0*/  BRA.U !UP5, `(.L_x_76) ;  /* 0x000000010d407547 */ /* 0x000fea000b800000 */
[----:B------:R-:W-:Y:S01]  /*43d0*/  UPLOP3.LUT UP2, UPT, UPT, UPT, UP6, 0x80, 0x8 ;  /* 0x000000000008789c */ /* 0x000fe20003f4f060 */
[----:B---3--:R-:W-:Y:S02]  /*43e0*/  IMAD.MOV.U32 R3, RZ, RZ, 0x1 ;  /* 0x00000001ff037424 */ /* 0x008fe400078e00ff */
[----:B------:R-:W-:Y:S03]  /*43f0*/  IMAD.MOV.U32 R0, RZ, RZ, 0x1 ;  /* 0x00000001ff007424 */ /* 0x000fe600078e00ff */
[----:B------:R-:W-:Y:S05]  /*4400*/  PLOP3.LUT P1, PT, PT, PT, UP2, 0x80, 0x8 ;  /* 0x000000000008781c */ /* 0x000fea0003f2f028 */
[----:B------:R-:W3:Y:S01]  /*4410*/  @UP2 LDCU.64 UR8, c[0x0][0x888] ;  /* 0x00011100ff0827ac */ /* 0x000ee20008000a00 */
[----:B------:R-:W-:Y:S07]  /*4420*/  @UP2 UIMAD UR4, UR36, UR22, URZ ;  /* 0x00000016240422a4 */ /* 0x000fee000f8e02ff */
[----:B------:R-:W-:Y:S04]  /*4430*/  @P1 PRMT R6, R3, 0x7610, R6 ;  /* 0x0000761003061816 */ /* 0x000fe80000000006 */
[----:B------:R-:W-:Y:S05]  /*4440*/  @!P1 PRMT R6, R0, 0x7610, R6 ;  /* 0x0000761000069816 */ /* 0x000fea0000000006 */
[----:B------:R4:W-:Y:S01]  /*4450*/  STL.S16 [R1], R6 ;  /* 0x0000000601007387 */ /* 0x0009e20000100600 */
[----:B---3--:R-:W-:Y:S06]  /*4460*/  @UP2 UIMAD.WIDE UR8, UR4, 0x4, UR8 ;  /* 0x00000004040828a5 */ /* 0x008fec000f8e0208 */
[----:B------:R-:W-:Y:S02]  /*4470*/  IMAD.U32 R4, RZ, RZ, UR8 ;  /* 0x00000008ff047e24 */ /* 0x000fe4000f8e00ff */
[----:B------:R-:W-:Y:S05]  /*4480*/  IMAD.U32 R5, RZ, RZ, UR9 ;  /* 0x00000009ff057e24 */ /* 0x000fea000f8e00ff */
[----:B------:R-:W3:Y:S02]  /*4490*/  @P1 LDG.E R4, desc[UR60][R4.64] ;  /* 0x0000003c04041981 */ /* 0x000ee4000c1e1900 */
[----:B---3--:R-:W-:Y:S11]  /*44a0*/  @P1 R2UR UR45, R4 ;  /* 0x00000000042d12ca */ /* 0x008ff600000e0000 */
[----:B------:R-:W-:Y:S03]  /*44b0*/  @!UPT UIADD3 URZ, UPT, UPT, URZ, URZ, URZ ;  /* 0x000000fffffff290 */ /* 0x000fe6000fffe0ff */
[----:B----4-:R-:W3:Y:S02]  /*44c0*/  @!UP2 LDCU UR45, c[0x0][0x880] ;  /* 0x00011000ff2da7ac */ /* 0x010ee40008000800 */
.L_x_76:
[----:B---3--:R-:W-:Y:S01]  /*44d0*/  @!P0 ISETP.EQ.AND P2, PT, RZ, UR45, PT ;  /* 0x0000002dff008c0c */ /* 0x008fe2000bf42270 */
[----:B------:R-:W-:Y:S01]  /*44e0*/  @!UPT UIADD3 URZ, UPT, UPT, URZ, URZ, URZ ;  /* 0x000000fffffff290 */ /* 0x000fe2000fffe0ff */
[----:B------:R-:W-:Y:S11]  /*44f0*/  @!P0 BRA `(.L_x_77) ;  /* 0x00000000001c8947 */ /* 0x000ff60003800000 */
[----:B------:R-:W-:Y:S01]  /*4500*/  PLOP3.LUT P2, PT, PT, PT, UP2, 0x80, 0x8 ;  /* 0x000000000008781c */ /* 0x000fe20003f4f028 */
[----:B------:R-:W3:Y:S03]  /*4510*/  LDL R0, [R1] ;  /* 0x0000000001007983 */ /* 0x000ee60000100800 */
[----:B------:R-:W-:Y:S02]  /*4520*/  PLOP3.LUT P2, PT, P2, PT, PT, 0x8, 0x80 ;  /* 0x000000000080781c */ /* 0x000fe4000174e170 */
[----:B---3--:R-:W-:Y:S11]  /*4530*/  LOP3.LUT P0, RZ, R0, 0xff, RZ, 0xc0, !PT ;  /* 0x000000ff00ff7812 */ /* 0x008ff6000780c0ff */
[----:B------:R-:W-:Y:S02]  /*4540*/  @!UPT UIADD3 URZ, UPT, UPT, URZ, URZ, URZ ;  /* 0x000000fffffff290 */ /* 0x000fe4000fffe0ff */
[----:B------:R-:W-:Y:S11]  /*4550*/  @P0 ISETP.EQ.AND P2, PT, RZ, UR45, PT ;  /* 0x0000002dff000c0c */ /* 0x000ff6000bf42270 */
[----:B------:R-:W-:Y:S02]  /*4560*/  @!UPT UIADD3 URZ, UPT, UPT, URZ, URZ, URZ ;  /* 0x000000fffffff290 */ /* 0x000fe4000fffe0ff */
.L_x_77:
[----:B------:R-:W3:Y:S01]  /*4570*/  SYNCS.PHASECHK.TRANS64.TRYWAIT P0, [UR31+0x98], R2 ;  /* 0x00009802ff0075a7 */ /* 0x000ee2000800111f */
[----:B------:R-:W-:Y:S02]  /*4580*/  ELECT P1, URZ, PT ;  /* 0x0000000000ff782f */ /* 0x000fe40003820000 */
[----:B------:R-:W-:Y:S01]  /*4590*/  IADD3 R10, PT, PT, R10, 0x1, RZ ;  /* 0x000000010a0a7810 */ /* 0x000fe20007ffe0ff */
[----:B---3--:R-:W-:Y:S10]  /*45a0*/  @!P0 BRA `(.L_x_78) ;  /* 0x0000006800188947 */ /* 0x008ff40003800000 */
.L_x_140:
[----:B------:R-:W-:Y:S01]  /*45b0*/  PLOP3.LUT P1, PT, P2, P1, PT, 0xf2, 0x2f ;  /* 0x00000000002f781c */ /* 0x000fe20001723e72 */
[----:B------:R-:W-:Y:S01]  /*45c0*/  UMOV UR58, 0x0 ;  /* 0x00000000003a7882 */ /* 0x000fe20000000000 */
[----:B------:R-:W-:Y:S01]  /*45d0*/  UMOV UR59, 0x10000000 ;  /* 0x10000000003b7882 */ /* 0x000fe20000000000 */
[----:B------:R-:W-:Y:S01]  /*45e0*/  UMOV UR44, UR36 ;  /* 0x00000024002c7c82 */ /* 0x000fe20008000000 */
[----:B------:R-:W-:Y:S01]  /*45f0*/  UMOV UR28, UR36 ;  /* 0x00000024001c7c82 */ /* 0x000fe20008000000 */
[----:B------:R-:W-:Y:S01]  /*4600*/  UMOV UR20, UR36 ;  /* 0x0000002400147c82 */ /* 0x000fe20008000000 */
[----:B------:R-:W-:Y:S01]  /*4610*/  UMOV UR12, UR36 ;  /* 0x00000024000c7c82 */ /* 0x000fe20008000000 */
[C---:B------:R-:W-:Y:S02]  /*4620*/  ISETP.NE.AND P0, PT, R10.reuse, 0x2, PT ;  /* 0x000000020a00780c */ /* 0x040fe40003f05270 */
[----:B------:R-:W-:Y:S02]  /*4630*/  LOP3.LUT R11, R11, 0x1, RZ, 0x3c, !PT ;  /* 0x000000010b0b7812 */ /* 0x000fe400078e3cff */
[----:B------:R-:W-:Y:S02]  /*4640*/  SEL R0, RZ, 0x1, P0 ;  /* 0x00000001ff007807 */ /* 0x000fe40000000000 */
[----:B------:R-:W-:Y:S01]  /*4650*/  VOTEU.ALL UP0, P1 ;  /* 0x0000000000ff7886 */ /* 0x000fe20000800000 */
[----:B------:R-:W-:Y:S02]  /*4660*/  SEL R10, R10, RZ, P0 ;  /* 0x000000ff0a0a7207 */ /* 0x000fe40000000000 */
[----:B------:R-:W-:Y:S02]  /*4670*/  LOP3.LUT R9, R9, R0, RZ, 0x3c, !PT ;  /* 0x0000000009097212 */ /* 0x000fe400078e3cff */
[----:B-1----:R-:W-:Y:S02]  /*4680*/  @!UP0 UIADD3 UR4, UP1, UPT, UR56, 0x580, URZ ;  /* 0x0000058038048890 */ /* 0x002fe4000ff3e0ff */
[----:B------:R-:W-:Y:S02]  /*4690*/  @!UP0 USHF.L.U32 UR43, UR63, 0x7, URZ ;  /* 0x000000073f2b8899 */ /* 0x000fe400080006ff */
[----:B------:R-:W-:Y:S02]  /*46a0*/  @!UP0 UIADD3.X UR5, UPT, UPT, URZ, UR57, URZ, UP1, !UPT ;  /* 0x00000039ff058290 */ /* 0x000fe40008ffe4ff */
[----:B------:R-:W-:Y:S02]  /*46b0*/  @!UP0 UIMAD UR42, UR62, 0xb0, URZ ;  /* 0x000000b03e2a88a4 */ /* 0x000fe4000f8e02ff */
[----:B------:R-:W-:Y:S02]  /*46c0*/  @!UP0 UIADD3 UR40, UPT, UPT, UR31, 0x180, URZ ;  /* 0x000001801f288890 */ /* 0x000fe4000fffe0ff */
[----:B------:R-:W-:Y:S01]  /*46d0*/  @!UP0 UIADD3 UR41, UPT, UPT, UR31, 0x90, URZ ;  /* 0x000000901f298890 */ /* 0x000fe2000fffe0ff */
[----:B------:R-:W-:Y:S01]  /*46e0*/  VOTEU.ALL UP1, P1 ;  /* 0x0000000000ff7886 */ /* 0x000fe20000820000 */
[----:B------:R-:W-:Y:S02]  /*46f0*/  @!UP0 UIADD3 UR24, UPT, UPT, UR31, 0x980, URZ ;  /* 0x000009801f188890 */ /* 0x000fe4000fffe0ff */
[----:B------:R-:W-:Y:S03]  /*4700*/  @!UP0 UIADD3 UR26, UPT, UPT, UR42, 0x10, URZ ;  /* 0x000000102a1a8890 */ /* 0x000fe6000fffe0ff */
[----:B------:R-:W-:Y:S01]  /*4710*/  UMOV UR25, UR41 ;  /* 0x0000002900197c82 */ /* 0x000fe20008000000 */
[----:B------:R-:W-:Y:S01]  /*4720*/  UMOV UR27, UR43 ;  /* 0x0000002b001b7c82 */ /* 0x000fe20008000000 */
[----:B------:R-:W-:Y:S01]  /*4730*/  @!UP1 UTMALDG.3D [UR40], [UR4], desc[UR58] ;  /* 0x00003a28040095b4 */ /* 0x000fe20008011000 */
[----:B------:R-:W-:Y:S01]  /*4740*/  VOTEU.ALL UP1, P1 ;  /* 0x0000000000ff7886 */ /* 0x000fe20000820000 */
[----:B------:R-:W-:Y:S02]  /*4750*/  @!UP0 UIADD3 UR16, UPT, UPT, UR31, 0x1180, URZ ;  /* 0x000011801f108890 */ /* 0x000fe4000fffe0ff */
[----:B------:R-:W-:Y:S01]  /*4760*/  @!UP0 UIADD3 UR18, UPT, UPT, UR42, 0x20, URZ ;  /* 0x000000202a128890 */ /* 0x000fe2000fffe0ff */
[----:B------:R-:W-:Y:S01]  /*4770*/  UMOV UR17, UR41 ;  /* 0x0000002900117c82 */ /* 0x000fe20008000000 */
[----:B------:R-:W-:Y:S01]  /*4780*/  UMOV UR19, UR43 ;  /* 0x0000002b00137c82 */ /* 0x000fe20008000000 */
[----:B------:R1:W-:Y:S01]  /*4790*/  @!UP1 UTMALDG.3D [UR24], [UR4], desc[UR58] ;  /* 0x00003a18040095b4 */ /* 0x0003e20008011000 */
        /* <DEDUP_REMOVED lines=13> */
[----:B------:R-:W-:Y:S02]  /*4870*/  UIADD3 UR62, UPT, UPT, UR15, UR46, URZ ;  /* 0x0000002e0f3e7290 */ /* 0x000fe4000fffe0ff */
[----:B------:R-:W-:Y:S02]  /*4880*/  UIADD3 UR63, UPT, UPT, UR21, UR47, URZ ;  /* 0x0000002f153f7290 */ /* 0x000fe4000fffe0ff */
[----:B-1----:R-:W-:Y:S02]  /*4890*/  @!UP0 UIADD3 UR24, UPT, UPT, UR31, 0x2180, URZ ;  /* 0x000021801f188890 */ /* 0x002fe4000fffe0ff */
[----:B------:R-:W-:Y:S02]  /*48a0*/  @!UP0 UIADD3 UR26, UPT, UPT, UR42, 0x40, URZ ;  /* 0x000000402a1a8890 */ /* 0x000fe4000fffe0ff */
[----:B----4-:R-:W-:Y:S02]  /*48b0*/  @!UP0 UIADD3 UR16, UPT, UPT, UR31, 0x2980, URZ ;  /* 0x000029801f108890 */ /* 0x010fe4000fffe0ff */
[----:B------:R-:W-:Y:S05]  /*48c0*/  @!UP0 UIADD3 UR18, UPT, UPT, UR42, 0x50, URZ ;  /* 0x000000502a128890 */ /* 0x000fea000fffe0ff */
[----:B------:R1:W-:Y:S01]  /*48d0*/  @!UP1 UTMALDG.3D [UR24], [UR4], desc[UR58] ;  /* 0x00003a18040095b4 */ /* 0x0003e20008011000 */
[----:B------:R-:W-:Y:S01]  /*48e0*/  VOTEU.ALL UP1, P1 ;  /* 0x0000000000ff7886 */ /* 0x000fe20000820000 */
[----:B-----5:R-:W-:Y:S02]  /*48f0*/  @!UP0 UIADD3 UR8, UPT, UPT, UR31, 0x3180, URZ ;  /* 0x000031801f088890 */ /* 0x020fe4000fffe0ff */
[----:B------:R-:W-:Y:S02]  /*4900*/  @!UP0 UIADD3 UR10, UPT, UPT, UR42, 0x60, URZ ;  /* 0x000000602a0a8890 */ /* 0x000fe4000fffe0ff */
[----:B------:R4:W-:Y:S01]  /*4910*/  @!UP1 UTMALDG.3D [UR16], [UR4], desc[UR58] ;  /* 0x00003a10040095b4 */ /* 0x0009e20008011000 */
[----:B------:R-:W-:Y:S06]  /*4920*/  VOTEU.ALL UP1, P1 ;  /* 0x0000000000ff7886 */ /* 0x000fec0000820000 */
[----:B------:R5:W-:Y:S01]  /*4930*/  @!UP1 UTMALDG.3D [UR8], [UR4], desc[UR58] ;  /* 0x00003a08040095b4 */ /* 0x000be20008011000 */
[----:B------:R-:W-:Y:S05]  /*4940*/  VOTEU.ALL UP1, P1 ;  /* 0x0000000000ff7886 */ /* 0x000fea0000820000 */
[----:B------:R2:W-:Y:S01]  /*4950*/  @!UP1 UTMALDG.3D [UR32], [UR4], desc[UR58] ;  /* 0x00003a20040095b4 */ /* 0x0005e20008011000 */
[----:B------:R-:W-:Y:S01]  /*4960*/  VOTEU.ALL UP1, P1 ;  /* 0x0000000000ff7886 */ /* 0x000fe20000820000 */
[----:B-1----:R-:W-:Y:S02]  /*4970*/  @!UP0 UIADD3 UR24, UPT, UPT, UR31, 0x4180, URZ ;  /* 0x000041801f188890 */ /* 0x002fe4000fffe0ff */
[----:B------:R-:W-:Y:S02]  /*4980*/  @!UP0 UIADD3 UR26, UPT, UPT, UR42, 0x80, URZ ;  /* 0x000000802a1a8890 */ /* 0x000fe4000fffe0ff */
[----:B----4-:R-:W-:Y:S02]  /*4990*/  @!UP0 UIADD3 UR16, UPT, UPT, UR31, 0x4980, URZ ;  /* 0x000049801f108890 */ /* 0x010fe4000fffe0ff */
[----:B------:R-:W-:Y:S05]  /*49a0*/  @!UP0 UIADD3 UR18, UPT, UPT, UR42, 0x90, URZ ;  /* 0x000000902a128890 */ /* 0x000fea000fffe0ff */
[----:B------:R4:W-:Y:S01]  /*49b0*/  @!UP1 UTMALDG.3D [UR24], [UR4], desc[UR58] ;  /* 0x00003a18040095b4 */ /* 0x0009e20008011000 */
[----:B------:R-:W-:Y:S02]  /*49c0*/  UPLOP3.LUT UP1, UPT, UPT, UPT, UPT, 0x80, 0x8 ;  /* 0x000000000008789c */ /* 0x000fe40003f2f070 */
[----:B-----5:R-:W-:Y:S02]  /*49d0*/  @!UP0 UIADD3 UR8, UPT, UPT, UR31, 0x5180, URZ ;  /* 0x000051801f088890 */ /* 0x020fe4000fffe0ff */
[----:B------:R-:W-:Y:S01]  /*49e0*/  @!UP0 UIADD3 UR10, UPT, UPT, UR42, 0xa0, URZ ;  /* 0x000000a02a0a8890 */ /* 0x000fe2000fffe0ff */
[----:B------:R-:W-:Y:S01]  /*49f0*/  VOTEU.ALL UP0, P1 ;  /* 0x0000000000ff7886 */ /* 0x000fe20000800000 */
[----:B--2---:R-:W-:Y:S04]  /*4a00*/  UMOV UR36, UR54 ;  /* 0x0000003600247c82 */ /* 0x004fe80008000000 */
[----:B------:R4:W-:Y:S01]  /*4a10*/  @!UP0 UTMALDG.3D [UR16], [UR4], desc[UR58] ;  /* 0x00003a10040085b4 */ /* 0x0009e20008011000 */
[----:B------:R-:W-:Y:S05]  /*4a20*/  VOTEU.ALL UP0, P1 ;  /* 0x0000000000ff7886 */ /* 0x000fea0000800000 */
[----:B------:R4:W-:Y:S01]  /*4a30*/  @!UP0 UTMALDG.3D [UR8], [UR4], desc[UR58] ;  /* 0x00003a08040085b4 */ /* 0x0009e20008011000 */
[----:B------:R4:W-:Y:S01]  /*4a40*/  @!P1 SYNCS.ARRIVE.TRANS64.RED.A0TR RZ, [UR31+0x90], R8 ;  /* 0x00009008ffff99a7 */ /* 0x0009e2000830041f */
[----:B------:R-:W-:Y:S01]  /*4a50*/  SYNCS.ARRIVE.TRANS64.RED.A1T0 RZ, [UR39], RZ ;  /* 0x000000ffffff79a7 */ /* 0x000fe20008100427 */
[----:B------:R-:W-:Y:S05]  /*4a60*/  BRA.U UP3, `(.L_x_79) ;  /* 0xfffffff103c87547 */ /* 0x000fea000b83ffff */
[----:B------:R-:W-:Y:S07]  /*4a70*/  MOV R0, UR31 ;  /* 0x0000001f00007c02 */ /* 0x000fee0008000f00 */
.L_x_80:
[----:B-1-3--:R-:W-:-:S04]  /*4a80*/  SHF.L.U32 R3, R11, 0x1f, RZ ;  /* 0x0000001f0b037819 */ /* 0x00afc800000006ff */
[----:B------:R1:W2:Y:S03]  /*4a90*/  SYNCS.PHASECHK.TRANS64.TRYWAIT P0, [R0+URZ+0x98], R3 ;  /* 0x00009803000075a7 */ /* 0x0002a600080011ff */
[----:B--2---:R-:W-:Y:S05]  /*4aa0*/  @!P0 NANOSLEEP.SYNCS 0x989680 ;  /* 0x009896800000895d */ /* 0x004fea0003900000 */
[----:B------:R-:W2:Y:S02]  /*4ab0*/  @!P0 SYNCS.PHASECHK.TRANS64 P0, [R0+URZ+0x98], R3 ;  /* 0x00009803000085a7 */ /* 0x000ea400080010ff */
[----:B--2-4-:R-:W-:Y:S05]  /*4ac0*/  @P0 EXIT ;  /* 0x000000000000094d */ /* 0x014fea0003800000 */
[----:B------:R-:W-:Y:S05]  /*4ad0*/  BRA `(.L_x_80) ;  /* 0xfffffffc00e87947 */ /* 0x000fea000383ffff */
.L_x_71:
[----:B------:R-:W-:-:S06]  /*4ae0*/  UISETP.GE.AND UP0, UPT, UR12, 0x4, UPT ;  /* 0x000000040c00788c */ /* 0x000fcc000bf06270 */
[----:B------:R-:W-:-:S13]  /*4af0*/  PLOP3.LUT P0, PT, PT, PT, UP0, 0x80, 0x8 ;  /* 0x000000000008781c */ /* 0x000fda0003f0f008 */
[----:B-1----:R-:W-:Y:S05]  /*4b00*/  @!P0 EXIT ;  /* 0x000000000000894d */ /* 0x002fea0003800000 */
[----:B------:R-:W-:Y:S01]  /*4b10*/  BAR.SYNC.DEFER_BLOCKING 0x6, 0xa0 ;  /* 0x0182800000007b1d */ /* 0x000fe20000010000 */
[----:B------:R-:W-:-:S05]  /*4b20*/  IMAD.U32 R2, R2, 0x10000, RZ ;  /* 0x0001000002027824 */ /* 0x000fca00078e00ff */
[----:B------:R-:W-:Y:S01]  /*4b30*/  UMOV UR4, 0x400 ;  /* 0x0000040000047882 */ /* 0x000fe20000000000 */
[----:B------:R-:W-:Y:S01]  /*4b40*/  LOP3.LUT R2, R2, 0x600000, RZ, 0xc0, !PT ;  /* 0x0060000002027812 */ /* 0x000fe200078ec0ff */
[----:B------:R-:W-:Y:S01]  /*4b50*/  ULEA UR4, UR5, UR4, 0x18 ;  /* 0x0000000405047291 */ /* 0x000fe2000f8ec0ff */
[----:B------:R-:W1:Y:S02]  /*4b60*/  LDCU UR41, c[0x0][0xb0c] ;  /* 0x00016180ff2977ac */ /* 0x000e640008000800 */
[----:B------:R-:W-:Y:S01]  /*4b70*/  UMOV UR5, URZ ;  /* 0x000000ff00057c82 */ /* 0x000fe20008000000 */
[----:B------:R-:W2:Y:S01]  /*4b80*/  LDCU UR40, c[0x0][0xb30] ;  /* 0x00016600ff2877ac */ /* 0x000ea20008000800 */
[----:B------:R-:W3:Y:S01]  /*4b90*/  LDCU.64 UR52, c[0x0][0x888] ;  /* 0x00011100ff3477ac */ /* 0x000ee20008000a00 */
[----:B------:R-:W4:Y:S03]  /*4ba0*/  LDCU.64 UR38, c[0x0][0xb28] ;  /* 0x00016500ff2677ac */ /* 0x000f260008000a00 */
[----:B------:R-:W5:Y:S01]  /*4bb0*/  LDS R3, [UR4+0x140] ;  /* 0x00014004ff037984 */ /* 0x000f620008000800 */
[----:B------:R-:W-:Y:S01]  /*4bc0*/  UMOV UR4, URZ ;  /* 0x000000ff00047c82 */ /* 0x000fe20008000000 */
[----:B------:R-:W1:Y:S01]  /*4bd0*/  LDCU.64 UR58, c[0x0][0x890] ;  /* 0x00011200ff3a77ac */ /* 0x000e620008000a00 */
[----:B------:R-:W-:Y:S01]  /*4be0*/  MOV R0, UR4 ;  /* 0x0000000400007c02 */ /* 0x000fe20008000f00 */
[----:B------:R-:W1:Y:S04]  /*4bf0*/  LDCU.64 UR56, c[0x0][0x8b0] ;  /* 0x00011600ff3877ac */ /* 0x000e680008000a00 */
[----:B------:R1:W-:Y:S01]  /*4c00*/  STL [R1+0x18], R0 ;  /* 0x0000180001007387 */ /* 0x0003e20000100800 */
[----:B------:R-:W1:Y:S01]  /*4c10*/  LDCU.64 UR54, c[0x0][0x8a8] ;  /* 0x00011500ff3677ac */ /* 0x000e620008000a00 */
[----:B------:R-:W1:Y:S01]  /*4c20*/  LDCU.128 UR48, c[0x0][0xb10] ;  /* 0x00016200ff3077ac */ /* 0x000e620008000c00 */
[----:B------:R-:W-:Y:S01]  /*4c30*/  UMOV UR44, URZ ;  /* 0x000000ff002c7c82 */ /* 0x000fe20008000000 */
[----:B------:R-:W-:Y:S01]  /*4c40*/  UMOV UR18, URZ ;  /* 0x000000ff00127c82 */ /* 0x000fe20008000000 */
[----:B-----5:R-:W-:Y:S01]  /*4c50*/  IMAD.IADD R2, R3, 0x1, R2 ;  /* 0x0000000103027824 */ /* 0x020fe200078e0202 */
[----:B------:R-:W-:-:S05]  /*4c60*/  MOV R3, UR5 ;  /* 0x0000000500037c02 */ /* 0x000fca0008000f00 */
[----:B------:R1:W-:Y:S04]  /*4c70*/  STL [R1+0x14], R3 ;  /* 0x0000140301007387 */ /* 0x0003e80000100800 */
[----:B--234-:R1:W-:Y:S02]  /*4c80*/  STL [R1+0x10], R0 ;  /* 0x0000100001007387 */ /* 0x01c3e40000100800 */
.L_x_103:
[----:B--2---:R-:W2:Y:S01]  /*4c90*/  S2UR UR17, SR_CgaCtaId ;  /* 0x00000000001179c3 */ /* 0x004ea20000008800 */
[----:B-1----:R-:W3:Y:S01]  /*4ca0*/  LDL R0, [R1+0x14] ;  /* 0x0000140001007983 */ /* 0x002ee20000100800 */
[----:B------:R-:W-:Y:S01]  /*4cb0*/  UMOV UR16, 0x400 ;  /* 0x0000040000107882 */ /* 0x000fe20000000000 */
[----:B---3--:R-:W-:Y:S01]  /*4cc0*/  R2UR UR5, R0 ;  /* 0x00000000000572ca */ /* 0x008fe200000e0000 */
[----:B--2---:R-:W-:Y:S04]  /*4cd0*/  ULEA UR16, UR17, UR16, 0x18 ;  /* 0x0000001011107291 */ /* 0x004fe8000f8ec0ff */
[----:B------:R-:W-:Y:S08]  /*4ce0*/  ULEA UR4, UR18, UR16, 0x3 ;  /* 0x0000001012047291 */ /* 0x000ff0000f8e18ff */
[----:B------:R-:W-:Y:S05]  /*4cf0*/  IMAD.U32 R0, RZ, RZ, UR5 ;  /* 0x00000005ff007e24 */ /* 0x000fea000f8e00ff */
[----:B------:R-:W-:Y:S04]  /*4d00*/  SHF.L.U32 R3, R0, 0x1f, RZ ;  /* 0x0000001f00037819 */ /* 0x000fe800000006ff */
[----:B------:R-:W1:Y:S02]  /*4d10*/  SYNCS.PHASECHK.TRANS64.TRYWAIT P0, [UR4+0xb0], R3 ;  /* 0x0000b003ff0075a7 */ /* 0x000e640008001104 */
[----:B-1----:R-:W-:Y:S05]  /*4d20*/  @!P0 BRA `(.L_x_81) ;  /* 0x0000006000508947 */ /* 0x002fea0003800000 */
.L_x_142:
[----:B------:R-:W-:Y:S02]  /*4d30*/  ULEA UR5, UR18, UR16, 0x4 ;  /* 0x0000001012057291 */ /* 0x000fe4000f8e20ff */
[----:B------:R-:W-:Y:S01]  /*4d40*/  UIADD3 UR4, UPT, UPT, UR4, 0xc0, URZ ;  /* 0x000000c004047890 */ /* 0x000fe2000fffe0ff */
[----:B------:R-:W2:Y:S03]  /*4d50*/  LDCU UR6, c[0x0][0xb24] ;  /* 0x00016480ff0677ac */ /* 0x000ea60008000800 */
[----:B------:R-:W-:Y:S03]  /*4d60*/  UPRMT UR4, URZ, 0x654, UR4 ;  /* 0x00000654ff047896 */ /* 0x000fe60008000004 */
[----:B------:R-:W3:Y:S01]  /*4d70*/  LDS.128 R4, [UR5+0x120] ;  /* 0x00012005ff047984 */ /* 0x000ee20008000c00 */
[----:B------:R-:W-:Y:S01]  /*4d80*/  @!PT LDS RZ, [RZ] ;  /* 0x00000000fffff984 */ /* 0x000fe20000000800 */
[----:B------:R-:W-:Y:S01]  /*4d90*/  @!PT LDS RZ, [RZ] ;  /* 0x00000000fffff984 */ /* 0x000fe20000000800 */
[----:B------:R-:W-:Y:S01]  /*4da0*/  @!PT LDS RZ, [RZ] ;  /* 0x00000000fffff984 */ /* 0x000fe20000000800 */
[----:B------:R-:W-:Y:S01]  /*4db0*/  @!PT LDS RZ, [RZ] ;  /* 0x00000000fffff984 */ /* 0x000fe20000000800 */
[----:B------:R4:W-:Y:S07]  /*4dc0*/  MEMBAR.ALL.CTA ;  /* 0x0000000000007992 */ /* 0x0009ee0000008000 */
[----:B----4-:R-:W4:Y:S02]  /*4dd0*/  FENCE.VIEW.ASYNC.S ;  /* 0x00000000000073c6 */ /* 0x010f240000000000 */
[----:B----4-:R-:W-:Y:S01]  /*4de0*/  SYNCS.ARRIVE.TRANS64.RED.A1T0 RZ, [UR4], RZ ;  /* 0x000000ffffff79a7 */ /* 0x010fe20008100404 */
[----:B---3--:R-:W-:Y:S11]  /*4df0*/  LOP3.LUT P0, RZ, R6, 0x1, RZ, 0xc0, !PT ;  /* 0x0000000106ff7812 */ /* 0x008ff6000780c0ff */
[----:B------:R-:W-:Y:S02]  /*4e00*/  @!UPT UIADD3 URZ, UPT, UPT, URZ, URZ, URZ ;  /* 0x000000fffffff290 */ /* 0x000fe4000fffe0ff */
[----:B------:R-:W-:Y:S01]  /*4e10*/  VOTEU.ANY UP0, P0 ;  /* 0x0000000000ff7886 */ /* 0x000fe20000000100 */
[----:B------:R-:W-:Y:S01]  /*4e20*/  PLOP3.LUT P3, PT, PT, PT, UP0, 0x80, 0x8 ;  /* 0x000000000008781c */ /* 0x000fe20003f6f008 */
[----:B------:R-:W-:Y:S01]  /*4e30*/  UP2UR UR5, UPR, URZ, 0x1 ;  /* 0x00000001ff057883 */ /* 0x000fe20008000000 */
[----:B------:R-:W-:Y:S02]  /*4e40*/  PLOP3.LUT P1, PT, PT, PT, UP0, 0x80, 0x8 ;  /* 0x000000000008781c */ /* 0x000fe40003f2f008 */
[----:B------:R-:W-:Y:S02]  /*4e50*/  PLOP3.LUT P2, PT, PT, PT, UP0, 0x80, 0x8 ;  /* 0x000000000008781c */ /* 0x000fe40003f4f008 */
[----:B------:R-:W-:Y:S01]  /*4e60*/  PLOP3.LUT P0, PT, PT, PT, UP0, 0x80, 0x8 ;  /* 0x000000000008781c */ /* 0x000fe20003f0f008 */
[----:B------:R-:W-:Y:S01]  /*4e70*/  IMAD.U32 R11, RZ, RZ, UR5 ;  /* 0x00000005ff0b7e24 */ /* 0x000fe2000f8e00ff */
[----:B--2---:R-:W-:Y:S04]  /*4e80*/  UISETP.GE.AND UP0, UPT, UR6, 0x1, UPT ;  /* 0x000000010600788c */ /* 0x004fe8000bf06270 */
[----:B------:R2:W-:Y:S01]  /*4e90*/  STL [R1+0x1c], R11 ;  /* 0x00001c0b01007387 */ /* 0x0005e20000100800 */
[----:B-1----:R-:W-:Y:S02]  /*4ea0*/  @P3 MOV R3, R4 ;  /* 0x0000000400033202 */ /* 0x002fe40000000f00 */
[----:B------:R-:W-:Y:S02]  /*4eb0*/  @P1 LOP3.LUT R0, R5, 0xffff, RZ, 0xc0, !PT ;  /* 0x0000ffff05001812 */ /* 0x000fe400078ec0ff */
[----:B------:R-:W-:Y:S02]  /*4ec0*/  @P2 R2UR UR43, R3 ;  /* 0x00000000032b22ca */ /* 0x000fe400000e0000 */
[----:B------:R-:W-:Y:S01]  /*4ed0*/  @P0 R2UR UR42, R0 ;  /* 0x00000000002a02ca */ /* 0x000fe200000e0000 */
[----:B------:R-:W-:Y:S03]  /*4ee0*/  @!UPT UIADD3 URZ, UPT, UPT, URZ, URZ, URZ ;  /* 0x000000fffffff290 */ /* 0x000fe6000fffe0ff */
[----:B------:R-:W-:Y:S11]  /*4ef0*/  BRA.U !UP0, `(.L_x_82) ;  /* 0x0000000108b87547 */ /* 0x000ff6000b800000 */
[----:B------:R-:W1:Y:S01]  /*4f00*/  LDCU UR5, c[0x0][0xb20] ;  /* 0x00016400ff0577ac */ /* 0x000e620008000800 */
[----:B------:R-:W3:Y:S01]  /*4f10*/  LDCU UR9, c[0x0][0x370] ;  /* 0x00006e00ff0977ac */ /* 0x000ee20008000800 */
[----:B------:R-:W4:Y:S01]  /*4f20*/  LDCU UR4, c[0x0][0x374] ;  /* 0x00006e80ff0477ac */ /* 0x000f220008000800 */
[----:B------:R-:W-:Y:S02]  /*4f30*/  UISETP.NE.AND UP0, UPT, UR50, 0x1, UPT ;  /* 0x000000013200788c */ /* 0x000fe4000bf05270 */
[----:B------:R-:W-:Y:S02]  /*4f40*/  UIMAD.WIDE.U32 UR24, UR42, UR51, URZ ;  /* 0x000000332a1872a5 */ /* 0x000fe4000f8e00ff */
[----:B------:R-:W-:Y:S02]  /*4f50*/  UISETP.NE.AND UP1, UPT, UR41, 0x1, UPT ;  /* 0x000000012900788c */ /* 0x000fe4000bf25270 */
[----:B------:R-:W-:Y:S02]  /*4f60*/  UISETP.NE.AND UP2, UPT, UR6, 0x1, UPT ;  /* 0x000000010600788c */ /* 0x000fe4000bf45270 */
[----:B------:R-:W-:Y:S02]  /*4f70*/  UIMAD.WIDE.U32 UR20, UR43, UR48, URZ ;  /* 0x000000302b1472a5 */ /* 0x000fe4000f8e00ff */
[----:B---3--:R-:W-:Y:S02]  /*4f80*/  UIMAD.WIDE.U32 UR22, UR9, UR48, URZ ;  /* 0x00000030091672a5 */ /* 0x008fe4000f8e00ff */
[----:B------:R-:W-:Y:S02]  /*4f90*/  USHF.R.U32.HI UR20, URZ, UR49, UR21 ;  /* 0x00000031ff147299 */ /* 0x000fe40008011615 */
[----:B----4-:R-:W-:Y:S02]  /*4fa0*/  UIMAD.WIDE.U32 UR26, UR4, UR51, URZ ;  /* 0x00000033041a72a5 */ /* 0x010fe4000f8e00ff */
[----:B------:R-:W-:Y:S04]  /*4fb0*/  @UP1 USHF.R.U32.HI UR9, URZ, UR49, UR23 ;  /* 0x00000031ff091299 */ /* 0x000fe80008011617 */
[----:B------:R-:W-:Y:S01]  /*4fc0*/  UIMAD.WIDE.U32 UR22, UR9, UR38, URZ ;  /* 0x00000026091672a5 */ /* 0x000fe2000f8e00ff */
[----:B------:R-:W-:Y:S02]  /*4fd0*/  UMOV UR19, UR27 ;  /* 0x0000001b00137c82 */ /* 0x000fe40008000000 */
[----:B-1----:R-:W-:Y:S02]  /*4fe0*/  @UP0 USHF.R.U32.HI UR4, URZ, UR5, UR19 ;  /* 0x00000005ff040299 */ /* 0x002fe40008011613 */
[----:B------:R-:W-:Y:S01]  /*4ff0*/  @UP2 USHF.R.U32.HI UR9, URZ, UR39, UR23 ;  /* 0x00000027ff092299 */ /* 0x000fe20008011617 */
[----:B------:R-:W-:Y:S01]  /*5000*/  UMOV UR19, UR25 ;  /* 0x0000001900137c82 */ /* 0x000fe20008000000 */
[----:B------:R-:W-:Y:S02]  /*5010*/  UIMAD.WIDE.U32 UR24, UR4, UR38, URZ ;  /* 0x00000026041872a5 */ /* 0x000fe4000f8e00ff */
[----:B------:R-:W-:Y:S02]  /*5020*/  USHF.R.U32.HI UR19, URZ, UR5, UR19 ;  /* 0x00000005ff137299 */ /* 0x000fe40008011613 */
[----:B------:R-:W-:Y:S02]  /*5030*/  USEL UR5, UR43, UR20, !UP1 ;  /* 0x000000142b057287 */ /* 0x000fe4000c800000 */
[----:B------:R-:W-:Y:S02]  /*5040*/  USEL UR10, UR42, UR19, !UP0 ;  /* 0x000000132a0a7287 */ /* 0x000fe4000c000000 */
[----:B------:R-:W-:Y:S02]  /*5050*/  UIMAD UR7, UR6, UR9, URZ ;  /* 0x00000009060772a4 */ /* 0x000fe4000f8e02ff */
[----:B------:R-:W-:Y:S02]  /*5060*/  UIMAD.WIDE.U32 UR14, UR10, UR38, URZ ;  /* 0x000000260a0e72a5 */ /* 0x000fe4000f8e00ff */
[----:B------:R-:W-:Y:S02]  /*5070*/  UIMAD.WIDE.U32 UR12, UR5, UR38, URZ ;  /* 0x00000026050c72a5 */ /* 0x000fe4000f8e00ff */
[----:B------:R-:W-:Y:S02]  /*5080*/  USHF.R.U32.HI UR15, URZ, UR39, UR15 ;  /* 0x00000027ff0f7299 */ /* 0x000fe4000801160f */
[----:B------:R-:W-:Y:S02]  /*5090*/  UIADD3 UR8, UPT, UPT, -UR5, URZ, URZ ;  /* 0x000000ff05087290 */ /* 0x000fe4000fffe1ff */
[----:B------:R-:W-:Y:S02]  /*50a0*/  USEL UR15, UR10, UR15, !UP2 ;  /* 0x0000000f0a0f7287 */ /* 0x000fe4000d000000 */
[----:B------:R-:W-:Y:S02]  /*50b0*/  UIMAD UR43, UR41, UR8, UR43 ;  /* 0x00000008292b72a4 */ /* 0x000fe4000f8e022b */
[----:B------:R-:W-:Y:S01]  /*50c0*/  UIADD3 UR14, UPT, UPT, -UR15, URZ, URZ ;  /* 0x000000ff0f0e7290 */ /* 0x000fe2000fffe1ff */
[----:B------:R-:W-:Y:S02]  /*50d0*/  UMOV UR19, UR25 ;  /* 0x0000001900137c82 */ /* 0x000fe40008000000 */
[----:B------:R-:W-:Y:S02]  /*50e0*/  @UP2 USHF.R.U32.HI UR4, URZ, UR39, UR19 ;  /* 0x00000027ff042299 */ /* 0x000fe40008011613 */
[----:B------:R-:W-:Y:S02]  /*50f0*/  UIMAD UR14, UR6, UR14, UR10 ;  /* 0x0000000e060e72a4 */ /* 0x000fe4000f8e020a */
[----:B------:R-:W-:Y:S04]  /*5100*/  UIMAD UR4, UR6, UR4, URZ ;  /* 0x00000004060472a4 */ /* 0x000fe8000f8e02ff */
[----:B------:R-:W-:Y:S04]  /*5110*/  UISETP.GE.AND UP0, UPT, UR10, UR4, UPT ;  /* 0x000000040a00728c */ /* 0x000fe8000bf06270 */
[----:B------:R-:W-:Y:S02]  /*5120*/  UISETP.GE.OR UP0, UPT, UR5, UR7, UP0 ;  /* 0x000000070500728c */ /* 0x000fe40008706670 */
[----:B------:R-:W-:Y:S04]  /*5130*/  UIADD3 UR7, UPT, UPT, -UR10, URZ, URZ ;  /* 0x000000ff0a077290 */ /* 0x000fe8000fffe1ff */
[----:B------:R-:W-:Y:S05]  /*5140*/  UIMAD UR42, UR50, UR7, UR42 ;  /* 0x00000007322a72a4 */ /* 0x000fea000f8e022a */
[----:B------:R-:W-:Y:S04]  /*5150*/  @!UP0 USHF.R.U32.HI UR4, URZ, UR39, UR13 ;  /* 0x00000027ff048299 */ /* 0x000fe8000801160d */
[----:B------:R-:W-:Y:S04]  /*5160*/  @!UP0 USEL UR4, UR5, UR4, !UP2 ;  /* 0x0000000405048287 */ /* 0x000fe8000d000000 */
[----:B------:R-:W-:Y:S02]  /*5170*/  @!UP0 UIMAD UR11, UR9, UR14, UR4 ;  /* 0x0000000e090b82a4 */ /* 0x000fe4000f8e0204 */
[----:B------:R-:W-:Y:S04]  /*5180*/  @!UP0 UIADD3 UR14, UPT, UPT, UR15, -UR4, URZ ;  /* 0x800000040f0e8290 */ /* 0x000fe8000fffe0ff */
[----:B------:R-:W-:Y:S03]  /*5190*/  @!UP0 UIMAD UR10, UR14, UR6, UR5 ;  /* 0x000000060e0a82a4 */ /* 0x000fe6000f8e0205 */
[----:B------:R-:W-:Y:S02]  /*51a0*/  @!UP0 UMOV UR5, UR11 ;  /* 0x0000000b00058c82 */ /* 0x000fe40008000000 */
[----:B------:R-:W-:Y:S02]  /*51b0*/  UIMAD UR43, UR5, UR41, UR43 ;  /* 0x00000029052b72a4 */ /* 0x000fe4000f8e022b */
[----:B------:R-:W-:Y:S11]  /*51c0*/  UIMAD UR42, UR10, UR50, UR42 ;  /* 0x000000320a2a72a4 */ /* 0x000ff6000f8e022a */
[----:B------:R-:W-:Y:S01]  /*51d0*/  @!UPT UIADD3 URZ, UPT, UPT, URZ, URZ, URZ ;  /* 0x000000fffffff290 */ /* 0x000fe2000fffe0ff */
.L_x_82:
[----:B------:R-:W-:Y:S01]  /*51e0*/  UISETP.NE.AND UP0, UPT, UR40, 0x1, UPT ;  /* 0x000000012800788c */ /* 0x000fe2000bf05270 */
[----:B------:R1:W5:Y:S01]  /*51f0*/  LDL R10, [R1] ;  /* 0x00000000010a7983 */ /* 0x0003620000100800 */
[----:B------:R-:W-:Y:S04]  /*5200*/  UISETP.NE.U32.AND UP3, UPT, UR58, URZ, UPT ;  /* 0x000000ff3a00728c */ /* 0x000fe8000bf65070 */
[----:B------:R-:W-:Y:S05]  /*5210*/  UISETP.NE.AND.EX UP3, UPT, UR59, URZ, UPT, UP3 ;  /* 0x000000ff3b00728c */ /* 0x000fea000bf65330 */
[----:B------:R-:W3:Y:S01]  /*5220*/  @!UP0 LDCU.128 UR8, c[0x0][0xb10] ;  /* 0x00016200ff0887ac */ /* 0x000ee20008000c00 */
[----:B------:R-:W4:Y:S01]  /*5230*/  @!UP0 LDCU UR5, c[0x0][0xb0c] ;  /* 0x00016180ff0587ac */ /* 0x000f220008000800 */
[----:B------:R-:W2:Y:S01]  /*5240*/  @!UP0 LDCU UR4, c[0x0][0xb20] ;  /* 0x00016400ff0487ac */ /* 0x000ea20008000800 */
[----:B---3--:R-:W-:Y:S02]  /*5250*/  UIMAD.WIDE.U32 UR6, UR43, UR8, URZ ;  /* 0x000000082b0672a5 */ /* 0x008fe4000f8e00ff */
[----:B------:R-:W-:Y:S02]  /*5260*/  UIMAD.WIDE.U32 UR12, UR42, UR11, URZ ;  /* 0x0000000b2a0c72a5 */ /* 0x000fe4000f8e00ff */
[----:B------:R-:W-:Y:S02]  /*5270*/  @!UP0 UISETP.NE.AND UP1, UPT, UR10, 0x1, UPT ;  /* 0x000000010a00888c */ /* 0x000fe4000bf25270 */
[----:B------:R-:W-:Y:S02]  /*5280*/  @!UP0 USHF.R.U32.HI UR7, URZ, UR9, UR7 ;  /* 0x00000009ff078299 */ /* 0x000fe40008011607 */
[----:B----4-:R-:W-:Y:S02]  /*5290*/  @!UP0 UISETP.NE.AND UP2, UPT, UR5, 0x1, UPT ;  /* 0x000000010500888c */ /* 0x010fe4000bf45270 */
[----:B--2---:R-:W-:Y:S02]  /*52a0*/  @!UP0 USHF.R.U32.HI UR4, URZ, UR4, UR13 ;  /* 0x00000004ff048299 */ /* 0x004fe4000801160d */
[----:B------:R-:W-:Y:S02]  /*52b0*/  @!UP0 USEL UR7, UR43, UR7, !UP2 ;  /* 0x000000072b078287 */ /* 0x000fe4000d000000 */
[----:B------:R-:W-:Y:S04]  /*52c0*/  @!UP0 USEL UR6, UR42, UR4, !UP1 ;  /* 0x000000042a068287 */ /* 0x000fe8000c800000 */
[----:B------:R-:W-:Y:S02]  /*52d0*/  @!UP0 UIADD3 UR4, UPT, UPT, -UR7, UR6, URZ ;  /* 0x0000000607048290 */ /* 0x000fe4000fffe1ff */
[----:B------:R-:W-:Y:S02]  /*52e0*/  @!UP0 UIADD3 UR6, UPT, UPT, UR7, -UR6, URZ ;  /* 0x8000000607068290 */ /* 0x000fe4000fffe0ff */
[----:B------:R-:W-:Y:S02]  /*52f0*/  UIADD3 UR7, UPT, UPT, UR18, 0x1, URZ ;  /* 0x0000000112077890 */ /* 0x000fe4000fffe0ff */
[----:B------:R-:W-:Y:S02]  /*5300*/  @!UP0 UIMAD UR43, UR4, UR5, UR43 ;  /* 0x00000005042b82a4 */ /* 0x000fe4000f8e022b */
[----:B------:R-:W-:Y:S02]  /*5310*/  @!UP0 UIMAD UR42, UR6, UR10, UR42 ;  /* 0x0000000a062a82a4 */ /* 0x000fe4000f8e022a */
[----:B------:R-:W-:Y:S05]  /*5320*/  MOV R0, UR7 ;  /* 0x0000000700007c02 */ /* 0x000fea0008000f00 */
[----:B------:R1:W-:Y:S01]  /*5330*/  STL [R1+0x8], R0 ;  /* 0x0000080001007387 */ /* 0x0003e20000100800 */
[----:B------:R-:W-:Y:S05]  /*5340*/  BRA.U !UP3, `(.L_x_83) ;  /* 0x000000010b407547 */ /* 0x000fea000b800000 */
[----:B------:R-:W-:Y:S01]  /*5350*/  UISETP.NE.U32.AND UP0, UPT, UR52, URZ, UPT ;  /* 0x000000ff3400728c */ /* 0x000fe2000bf05070 */
[----:B------:R-:W-:Y:S03]  /*5360*/  IMAD.MOV.U32 R3, RZ, RZ, 0x1 ;  /* 0x00000001ff037424 */ /* 0x000fe600078e00ff */
[----:B------:R-:W-:Y:S06]  /*5370*/  UISETP.NE.AND.EX UP0, UPT, UR53, URZ, UPT, UP0 ;  /* 0x000000ff3500728c */ /* 0x000fec000bf05300 */
[----:B------:R-:W-:Y:S05]  /*5380*/  PLOP3.LUT P0, PT, PT, PT, UP0, 0x80, 0x8 ;  /* 0x000000000008781c */ /* 0x000fea0003f0f008 */
[----:B------:R-:W2:Y:S01]  /*5390*/  @UP0 LDCU.64 UR6, c[0x0][0x888] ;  /* 0x00011100ff0607ac */ /* 0x000ea20008000a00 */
[----:B------:R-:W-:Y:S07]  /*53a0*/  @UP0 UIMAD UR4, UR36, UR58, URZ ;  /* 0x0000003a240402a4 */ /* 0x000fee000f8e02ff */
[----:B-----5:R-:W-:Y:S01]  /*53b0*/  @P0 PRMT R10, R3, 0x7610, R10 ;  /* 0x00007610030a0816 */ /* 0x020fe2000000000a */
[----:B--2---:R-:W-:Y:S06]  /*53c0*/  @UP0 UIMAD.WIDE UR6, UR4, 0x4, UR6 ;  /* 0x00000004040608a5 */ /* 0x004fec000f8e0206 */
[----:B------:R-:W-:Y:S02]  /*53d0*/  IMAD.U32 R8, RZ, RZ, UR6 ;  /* 0x00000006ff087e24 */ /* 0x000fe4000f8e00ff */
[----:B------:R-:W-:Y:S05]  /*53e0*/  IMAD.U32 R9, RZ, RZ, UR7 ;  /* 0x00000007ff097e24 */ /* 0x000fea000f8e00ff */
[----:B-1----:R-:W2:Y:S02]  /*53f0*/  @P0 LDG.E R0, desc[UR60][R8.64] ;  /* 0x0000003c08000981 */ /* 0x002ea4000c1e1900 */
[----:B--2---:R-:W-:Y:S01]  /*5400*/  @P0 R2UR UR45, R0 ;  /* 0x00000000002d02ca */ /* 0x004fe200000e0000 */
[----:B------:R-:W-:Y:S05]  /*5410*/  IMAD.MOV.U32 R0, RZ, RZ, 0x1 ;  /* 0x00000001ff007424 */ /* 0x000fea00078e00ff */
[----:B------:R-:W-:Y:S05]  /*5420*/  @!P0 PRMT R10, R0, 0x7610, R10 ;  /* 0x00007610000a8816 */ /* 0x000fea000000000a */
[----:B------:R2:W-:Y:S03]  /*5430*/  STL.S16 [R1], R10 ;  /* 0x0000000a01007387 */ /* 0x0005e60000100600 */
[----:B------:R-:W3:Y:S02]  /*5440*/  @!UP0 LDCU UR45, c[0x0][0x880] ;  /* 0x00011000ff2d87ac */ /* 0x000ee40008000800 */
.L_x_83:
[----:B------:R-:W-:Y:S04]  /*5450*/  UISETP.NE.U32.AND UP0, UPT, UR56, URZ, UPT ;  /* 0x000000ff3800728c */ /* 0x000fe8000bf05070 */
[----:B------:R-:W-:Y:S09]  /*5460*/  UISETP.NE.AND.EX UP0, UPT, UR57, URZ, UPT, UP0 ;  /* 0x000000ff3900728c */ /* 0x000ff2000bf05300 */
[----:B------:R-:W-:Y:S05]  /*5470*/  BRA.U !UP0, `(.L_x_84) ;  /* 0x0000000108307547 */ /* 0x000fea000b800000 */
[----:B------:R-:W-:Y:S04]  /*5480*/  UISETP.NE.U32.AND UP0, UPT, UR54, URZ, UPT ;  /* 0x000000ff3600728c */ /* 0x000fe8000bf05070 */
[----:B------:R-:W-:Y:S06]  /*5490*/  UISETP.NE.AND.EX UP0, UPT, UR55, URZ, UPT, UP0 ;  /* 0x000000ff3700728c */ /* 0x000fec000bf05300 */
[----:B------:R-:W-:Y:S05]  /*54a0*/  PLOP3.LUT P0, PT, PT, PT, UP0, 0x80, 0x8 ;  /* 0x000000000008781c */ /* 0x000fea0003f0f008 */
[----:B------:R-:W4:Y:S01]  /*54b0*/  @UP0 LDCU.64 UR6, c[0x0][0x8a8] ;  /* 0x00011500ff0607ac */ /* 0x000f220008000a00 */
[----:B------:R-:W-:Y:S04]  /*54c0*/  @UP0 UIMAD UR4, UR36, UR56, URZ ;  /* 0x00000038240402a4 */ /* 0x000fe8000f8e02ff */
[----:B----4-:R-:W-:Y:S06]  /*54d0*/  @UP0 UIMAD.WIDE UR6, UR4, 0x4, UR6 ;  /* 0x00000004040608a5 */ /* 0x010fec000f8e0206 */
[----:B------:R-:W-:Y:S02]  /*54e0*/  IMAD.U32 R8, RZ, RZ, UR6 ;  /* 0x00000006ff087e24 */ /* 0x000fe4000f8e00ff */
[----:B------:R-:W-:Y:S05]  /*54f0*/  IMAD.U32 R9, RZ, RZ, UR7 ;  /* 0x00000007ff097e24 */ /* 0x000fea000f8e00ff */
[----:B-1----:R-:W4:Y:S02]  /*5500*/  @P0 LDG.E R0, desc[UR60][R8.64] ;  /* 0x0000003c08000981 */ /* 0x002f24000c1e1900 */
[----:B----4-:R-:W-:Y:S11]  /*5510*/  @P0 R2UR UR37, R0 ;  /* 0x00000000002502ca */ /* 0x010ff600000e0000 */
[----:B------:R-:W-:Y:S03]  /*5520*/  @!UPT UIADD3 URZ, UPT, UPT, URZ, URZ, URZ ;  /* 0x000000fffffff290 */ /* 0x000fe6000fffe0ff */
[----:B------:R-:W4:Y:S02]  /*5530*/  @!UP0 LDCU UR37, c[0x0][0x8a0] ;  /* 0x00011400ff2587ac */ /* 0x000f240008000800 */
.L_x_84:
[----:B------:R-:W-:Y:S01]  /*5540*/  UPLOP3.LUT UP1, UPT, UPT, UPT, UPT, 0x40, 0x4 ;  /* 0x000000000004789c */ /* 0x000fe20003f2e870 */
[----:B------:R-:W3:Y:S01]  /*5550*/  LDL R8, [R1+0x4] ;  /* 0x0000040001087983 */ /* 0x000ee20000100800 */
[----:B------:R-:W-:Y:S02]  /*5560*/  R2UR UR4, R11 ;  /* 0x000000000b0472ca */ /* 0x000fe400000e0000 */
[----:B------:R-:W-:Y:S02]  /*5570*/  CS2R R230, SRZ ;  /* 0x0000000000e67805 */ /* 0x000fe4000001ff00 */
[----:B------:R-:W-:Y:S01]  /*5580*/  CS2R R228, SRZ ;  /* 0x0000000000e47805 */ /* 0x000fe2000001ff00 */
[----:B------:R-:W2:Y:S01]  /*5590*/  LDL R3, [R1+0x18] ;  /* 0x0000180001037983 */ /* 0x000ea20000100800 */
[----:B------:R-:W-:Y:S02]  /*55a0*/  CS2R R234, SRZ ;  /* 0x0000000000ea7805 */ /* 0x000fe4000001ff00 */
[----:B------:R-:W-:Y:S02]  /*55b0*/  CS2R R232, SRZ ;  /* 0x0000000000e87805 */ /* 0x000fe4000001ff00 */
[----:B------:R-:W-:Y:S01]  /*55c0*/  CS2R R238, SRZ ;  /* 0x0000000000ee7805 */ /* 0x000fe2000001ff00 */
[----:B-1----:R-:W4:Y:S01]  /*55d0*/  LDL.LU R0, [R1+0xc] ;  /* 0x00000c0001007983 */ /* 0x002f220000300800 */
[----:B------:R-:W-:Y:S02]  /*55e0*/  CS2R R236, SRZ ;  /* 0x0000000000ec7805 */ /* 0x000fe4000001ff00 */
[----:B------:R-:W-:Y:S02]  /*55f0*/  CS2R R226, SRZ ;  /* 0x0000000000e27805 */ /* 0x000fe4000001ff00 */
[----:B------:R-:W-:Y:S01]  /*5600*/  CS2R R224, SRZ ;  /* 0x0000000000e07805 */ /* 0x000fe2000001ff00 */
[----:B------:R-:W3:Y:S01]  /*5610*/  LDL R9, [R1+0x10] ;  /* 0x0000100001097983 */ /* 0x000ee20000100800 */
[----:B------:R-:W-:Y:S01]  /*5620*/  CS2R R242, SRZ ;  /* 0x0000000000f27805 */ /* 0x000fe2000001ff00 */
[----:B------:R-:W-:Y:S01]  /*5630*/  UISETP.NE.AND UP4, UPT, UR4, URZ, UPT ;  /* 0x000000ff0400728c */ /* 0x000fe2000bf85270 */
[----:B------:R-:W-:Y:S02]  /*5640*/  CS2R R240, SRZ ;  /* 0x0000000000f07805 */ /* 0x000fe4000001ff00 */
        /* <DEDUP_REMOVED lines=12> */
[----:B---3--:R-:W-:Y:S02]  /*5710*/  R2UR UR6, R9 ;  /* 0x00000000090672ca */ /* 0x008fe400000e0000 */
[----:B------:R-:W-:Y:S02]  /*5720*/  R2UR UR5, R8 ;  /* 0x00000000080572ca */ /* 0x000fe400000e0000 */
[----:B--2---:R-:W-:Y:S02]  /*5730*/  R2UR UR8, R3 ;  /* 0x00000000030872ca */ /* 0x004fe400000e0000 */
[----:B----4-:R-:W-:Y:S07]  /*5740*/  R2UR UR7, R0 ;  /* 0x00000000000772ca */ /* 0x010fee00000e0000 */
[----:B------:R-:W-:Y:S01]  /*5750*/  IMAD.U32 R3, RZ, RZ, UR6 ;  /* 0x00000006ff037e24 */ /* 0x000fe2000f8e00ff */
[----:B------:R-:W-:Y:S02]  /*5760*/  ULEA UR6, UR44, UR16, 0x3 ;  /* 0x000000102c067291 */ /* 0x000fe4000f8e18ff */
[----:B------:R-:W-:Y:S06]  /*5770*/  UISETP.NE.AND UP5, UPT, UR5, URZ, UPT ;  /* 0x000000ff0500728c */ /* 0x000fec000bfa5270 */
[----:B------:R-:W-:Y:S05]  /*5780*/  PLOP3.LUT P1, PT, PT, PT, UP5, 0x80, 0x8 ;  /* 0x000000000008781c */ /* 0x000fea0003f2f058 */
[----:B------:R-:W1:Y:S01]  /*5790*/  @UP5 LDCU.64 UR4, c[0x0][0x888] ;  /* 0x00011100ff0457ac */ /* 0x000e620008000a00 */
[----:B------:R-:W-:Y:S07]  /*57a0*/  @UP5 UPLOP3.LUT UP1, UPT, UPT, UPT, UP3, 0x80, 0x8 ;  /* 0x000000000008589c */ /* 0x000fee0003f2f030 */
[----:B-----5:R-:W-:Y:S01]  /*57b0*/  @P1 LOP3.LUT P0, RZ, R10, 0xff, RZ, 0xc0, !PT ;  /* 0x000000ff0aff1812 */ /* 0x020fe2000780c0ff */
[----:B------:R-:W-:Y:S02]  /*57c0*/  @UP5 UISETP.NE.AND UP2, UPT, UR45, URZ, UPT ;  /* 0x000000ff2d00528c */ /* 0x000fe4000bf45270 */
[----:B-1----:R-:W-:Y:S02]  /*57d0*/  @UP5 UISETP.NE.U32.AND UP0, UPT, UR4, URZ, UPT ;  /* 0x000000ff0400528c */ /* 0x002fe4000bf05070 */
[----:B------:R-:W-:Y:S02]  /*57e0*/  @UP5 USEL UR4, URZ, 0xffffffff, UP2 ;  /* 0xffffffffff045887 */ /* 0x000fe40009000000 */
[----:B------:R-:W-:Y:S04]  /*57f0*/  @UP5 UISETP.NE.AND.EX UP0, UPT, UR5, URZ, UPT, UP0 ;  /* 0x000000ff0500528c */ /* 0x000fe8000bf05300 */
[----:B------:R-:W-:Y:S03]  /*5800*/  @UP5 USEL UR5, URZ, 0xffffffff, UP0 ;  /* 0xffffffffff055887 */ /* 0x000fe60008000000 */
[----:B------:R-:W-:Y:S01]  /*5810*/  @P1 VOTEU.ANY UP0, P0 ;  /* 0x0000000000ff1886 */ /* 0x000fe20000000100 */
[----:B------:R-:W-:Y:S01]  /*5820*/  @UP1 USEL UR4, UR5, UR4, !UP0 ;  /* 0x0000000405041287 */ /* 0x000fe2000c000000 */
[----:B------:R-:W-:Y:S02]  /*5830*/  PLOP3.LUT P1, PT, PT, PT, UP4, 0x80, 0x8 ;  /* 0x000000000008781c */ /* 0x000fe40003f2f048 */
[----:B------:R-:W-:Y:S01]  /*5840*/  PLOP3.LUT P0, PT, PT, PT, UP4, 0x80, 0x8 ;  /* 0x000000000008781c */ /* 0x000fe20003f0f048 */
[----:B------:R-:W-:Y:S04]  /*5850*/  @UP5 ULOP3.LUT UR4, UR4, 0x1, URZ, 0xc0, !UPT ;  /* 0x0000000104045892 */ /* 0x000fe8000f8ec0ff */
[----:B------:R-:W-:Y:S06]  /*5860*/  UISETP.NE.U32.OR UP0, UPT, UR4, 0x1, !UP5 ;  /* 0x000000010400788c */ /* 0x000fec000ef05470 */
[----:B------:R-:W-:Y:S02]  /*5870*/  PLOP3.LUT P2, PT, PT, PT, UP0, 0x80, 0x8 ;  /* 0x000000000008781c */ /* 0x000fe40003f4f008 */
[----:B------:R-:W-:Y:S02]  /*5880*/  @P1 SHF.R.U32.HI R4, RZ, 0x10, R5 ;  /* 0x00000010ff041819 */ /* 0x000fe40000011605 */
[----:B------:R-:W-:Y:S02]  /*5890*/  PLOP3.LUT P1, PT, PT, PT, PT, 0x8, 0x80 ;  /* 0x000000000080781c */ /* 0x000fe40003f2e170 */
[----:B------:R-:W-:Y:S07]  /*58a0*/  @P0 R2UR UR7, R4 ;  /* 0x00000000040702ca */ /* 0x000fee00000e0000 */
[----:B------:R-:W-:Y:S01]  /*58b0*/  @P2 SHF.L.U32 R8, R3, 0x1f, RZ ;  /* 0x0000001f03082819 */ /* 0x000fe200000006ff */
[----:B------:R-:W-:Y:S03]  /*58c0*/  IMAD.U32 R3, RZ, RZ, UR8 ;  /* 0x00000008ff037e24 */ /* 0x000fe6000f8e00ff */
[----:B------:R-:W1:Y:S02]  /*58d0*/  @P2 SYNCS.PHASECHK.TRANS64.TRYWAIT P4, [UR16+0x90], R8 ;  /* 0x00009008ff0025a7 */ /* 0x000e640008081110 */
[----:B------:R-:W-:Y:S01]  /*58e0*/  SHF.L.U32 R0, R3, 0x1f, RZ ;  /* 0x0000001f03007819 */ /* 0x000fe200000006ff */
[----:B------:R-:W-:Y:S05]  /*58f0*/  IMAD.U32 R3, RZ, RZ, UR7 ;  /* 0x00000007ff037e24 */ /* 0x000fea000f8e00ff */
[----:B------:R2:W-:Y:S01]  /*5900*/  STL [R1+0xc], R3 ;  /* 0x00000c0301007387 */ /* 0x0005e20000100800 */
[----:B------:R2:W3:Y:S01]  /*5910*/  SYNCS.PHASECHK.TRANS64.TRYWAIT P3, [UR6+0xd0], R0 ;  /* 0x0000d000ff0075a7 */ /* 0x0004e20008061106 */
[----:B-1----:R-:W-:Y:S01]  /*5920*/  @P2 PLOP3.LUT P1, PT, P4, PT, PT, 0x8, 0x80 ;  /* 0x000000000080281c */ /* 0x002fe2000272e170 */
[----:B------:R-:W-:Y:S01]  /*5930*/  @!UPT UIADD3 URZ, UPT, UPT, URZ, URZ, URZ ;  /* 0x000000fffffff290 */ /* 0x000fe2000fffe0ff */
[----:B--2---:R-:W-:Y:S11]  /*5940*/  BRA.U !UP0, `(.L_x_85) ;  /* 0x0000000508147547 */ /* 0x004ff6000b800000 */
[----:B------:R-:W-:Y:S01]  /*5950*/  LOP3.LUT P0, RZ, R10, 0xff, RZ, 0xc0, !PT ;  /* 0x000000ff0aff7812 */ /* 0x000fe2000780c0ff */
[----:B------:R-:W-:Y:S01]  /*5960*/  @!UPT UIADD3 URZ, UPT, UPT, URZ, URZ, URZ ;  /* 0x000000fffffff290 */ /* 0x000fe2000fffe0ff */
[----:B------:R-:W-:Y:S11]  /*5970*/  @!P1 BRA `(.L_x_86) ;  /* 0x0000000000189947 */ /* 0x000ff60003800000 */
[----:B------:R-:W-:Y:S11]  /*5980*/  R2UR UR4, R9 ;  /* 0x00000000090472ca */ /* 0x000ff600000e0000 */
[----:B------:R-:W-:Y:S02]  /*5990*/  @!UPT UIADD3 URZ, UPT, UPT, URZ, URZ, URZ ;  /* 0x000000fffffff290 */ /* 0x000fe4000fffe0ff */
[----:B------:R-:W-:Y:S05]  /*59a0*/  IMAD.U32 R3, RZ, RZ, UR4 ;  /* 0x00000004ff037e24 */ /* 0x000fea000f8e00ff */
[----:B------:R-:W-:Y:S04]  /*59b0*/  SHF.L.U32 R4, R3, 0x1f, RZ ;  /* 0x0000001f03047819 */ /* 0x000fe800000006ff */
[----:B------:R-:W1:Y:S02]  /*59c0*/  SYNCS.PHASECHK.TRANS64.TRYWAIT P1, [UR16+0x90], R4 ;  /* 0x00009004ff0075a7 */ /* 0x000e640008021110 */
[----:B-1----:R-:W-:Y:S05]  /*59d0*/  @!P1 BRA `(.L_x_87) ;  /* 0x00000054003c9947 */ /* 0x002fea0003800000 */
.L_x_86:
[----:B------:R-:W2:Y:S01]  /*59e0*/  LDL.LU R5, [R1+0x10] ;  /* 0x0000100001057983 */ /* 0x000ea20000300800 */
[----:B------:R-:W-:Y:S01]  /*59f0*/  UISETP.NE.U32.AND UP0, UPT, UR52, URZ, UPT ;  /* 0x000000ff3400728c */ /* 0x000fe2000bf05070 */
[----:B------:R-:W-:Y:S01]  /*5a00*/  CS2R R194, SRZ ;  /* 0x0000000000c27805 */ /* 0x000fe2000001ff00 */
[----:B------:R-:W-:Y:S01]  /*5a10*/  UISETP.NE.AND UP1, UPT, UR45, URZ, UPT ;  /* 0x000000ff2d00728c */ /* 0x000fe2000bf25270 */
[----:B------:R-:W-:Y:S01]  /*5a20*/  CS2R R192, SRZ ;  /* 0x0000000000c07805 */ /* 0x000fe2000001ff00 */
[----:B------:R-:W-:Y:S01]  /*5a30*/  UISETP.NE.AND.EX UP0, UPT, UR53, URZ, UPT, UP0 ;  /* 0x000000ff3500728c */ /* 0x000fe2000bf05300 */
[----:B------:R-:W-:Y:S01]  /*5a40*/  CS2R R202, SRZ ;  /* 0x0000000000ca7805 */ /* 0x000fe2000001ff00 */
[----:B------:R-:W-:Y:S01]  /*5a50*/  USEL UR4, URZ, 0xffffffff, UP1 ;  /* 0xffffffffff047887 */ /* 0x000fe20008800000 */
[----:B------:R-:W-:Y:S01]  /*5a60*/  CS2R R200, SRZ ;  /* 0x0000000000c87805 */ /* 0x000fe2000001ff00 */
[----:B------:R-:W-:Y:S01]  /*5a70*/  USEL UR5, URZ, 0xffffffff, UP0 ;  /* 0xffffffffff057887 */ /* 0x000fe20008000000 */
[----:B------:R-:W-:Y:S02]  /*5a80*/  CS2R R210, SRZ ;  /* 0x0000000000d27805 */ /* 0x000fe4000001ff00 */
[----:B------:R-:W-:Y:S01]  /*5a90*/  CS2R R208, SRZ ;  /* 0x0000000000d07805 */ /* 0x000fe2000001ff00 */
[----:B------:R-:W-:Y:S01]  /*5aa0*/  VOTEU.ANY UP0, P0 ;  /* 0x0000000000ff7886 */ /* 0x000fe20000000100 */
[----:B------:R-:W-:Y:S01]  /*5ab0*/  @UP3 USEL UR4, UR5, UR4, !UP0 ;  /* 0x0000000405043287 */ /* 0x000fe2000c000000 */
[----:B------:R-:W-:Y:S02]  /*5ac0*/  CS2R R214, SRZ ;  /* 0x0000000000d67805 */ /* 0x000fe4000001ff00 */
[----:B------:R-:W-:Y:S02]  /*5ad0*/  CS2R R212, SRZ ;  /* 0x0000000000d47805 */ /* 0x000fe4000001ff00 */
[----:B------:R-:W-:Y:S01]  /*5ae0*/  CS2R R246, SRZ ;  /* 0x0000000000f67805 */ /* 0x000fe2000001ff00 */
[----:B------:R-:W-:Y:S01]  /*5af0*/  ULOP3.LUT UR4, UR4, 0x1, URZ, 0xc0, !UPT ;  /* 0x0000000104047892 */ /* 0x000fe2000f8ec0ff */
[----:B------:R-:W-:Y:S02]  /*5b00*/  CS2R R244, SRZ ;  /* 0x0000000000f47805 */ /* 0x000fe4000001ff00 */
[----:B------:R-:W-:Y:S02]  /*5b10*/  CS2R R222, SRZ ;  /* 0x0000000000de7805 */ /* 0x000fe4000001ff00 */
[----:B------:R-:W-:Y:S01]  /*5b20*/  CS2R R220, SRZ ;  /* 0x0000000000dc7805 */ /* 0x000fe2000001ff00 */
[----:B------:R-:W-:Y:S01]  /*5b30*/  UISETP.NE.U32.AND UP0, UPT, UR4, 0x1, UPT ;  /* 0x000000010400788c */ /* 0x000fe2000bf05070 */
[----:B------:R-:W-:Y:S02]  /*5b40*/  CS2R R242, SRZ ;  /* 0x0000000000f27805 */ /* 0x000fe4000001ff00 */
[----:B------:R-:W-:Y:S02]  /*5b50*/  CS2R R240, SRZ ;  /* 0x0000000000f07805 */ /* 0x000fe4000001ff00 */
[----:B------:R-:W-:Y:S02]  /*5b60*/  CS2R R226, SRZ ;  /* 0x0000000000e27805 */ /* 0x000fe4000001ff00 */
[----:B------:R-:W-:Y:S02]  /*5b70*/  CS2R R224, SRZ ;  /* 0x0000000000e07805 */ /* 0x000fe4000001ff00 */
[----:B------:R-:W-:Y:S02]  /*5b80*/  CS2R R238, SRZ ;  /* 0x0000000000ee7805 */ /* 0x000fe4000001ff00 */
[----:B------:R-:W-:Y:S02]  /*5b90*/  PLOP3.LUT P0, PT, PT, PT, UP0, 0x80, 0x8 ;  /* 0x000000000008781c */ /* 0x000fe40003f0f008 */
[----:B------:R-:W-:Y:S02]  /*5ba0*/  CS2R R236, SRZ ;  /* 0x0000000000ec7805 */ /* 0x000fe4000001ff00 */
[----:B------:R-:W-:Y:S02]  /*5bb0*/  CS2R R234, SRZ ;  /* 0x0000000000ea7805 */ /* 0x000fe4000001ff00 */
[----:B------:R-:W-:Y:S02]  /*5bc0*/  CS2R R232, SRZ ;  /* 0x0000000000e87805 */ /* 0x000fe4000001ff00 */
[----:B------:R-:W-:Y:S02]  /*5bd0*/  CS2R R230, SRZ ;  /* 0x0000000000e67805 */ /* 0x000fe4000001ff00 */
[----:B------:R-:W-:Y:S03]  /*5be0*/  CS2R R228, SRZ ;  /* 0x0000000000e47805 */ /* 0x000fe6000001ff00 */
[----:B-1----:R-:W1:Y:S01]  /*5bf0*/  @P0 S2R R4, SR_TID.X ;  /* 0x0000000000040919 */ /* 0x002e620000002100 */
[----:B--2---:R-:W-:Y:S01]  /*5c00*/  R2UR UR7, R5 ;  /* 0x00000000050772ca */ /* 0x004fe200000e0000 */
[----:B-1----:R-:W-:Y:S05]  /*5c10*/  @P0 IMAD.SHL.U32 R4, R4, 0x10, RZ ;  /* 0x0000001004040824 */ /* 0x002fea00078e00ff */
[----:B------:R-:W-:Y:S05]  /*5c20*/  @P0 LOP3.LUT R3, R4, 0x7f0, RZ, 0xc0, !PT ;  /* 0x000007f004030812 */ /* 0x000fea00078ec0ff */
[----:B------:R-:W1:Y:S02]  /*5c30*/  @P0 LDS.128 R192, [R3+UR16+0x180] ;  /* 0x0001801003c00984 */ /* 0x000e640008000c00 */
[----:B------:R-:W-:Y:S02]  /*5c40*/  ULOP3.LUT UR7, UR7, 0x1, URZ, 0x3c, !UPT ;  /* 0x0000000107077892 */ /* 0x000fe4000f8e3cff */
[----:B------:R-:W2:Y:S04]  /*5c50*/  @P0 LDS.128 R200, [R3+UR16+0x980] ;  /* 0x0009801003c80984 */ /* 0x000ea80008000c00 */
[----:B------:R-:W4:Y:S04]  /*5c60*/  @P0 LDS.128 R208, [R3+UR16+0x1180] ;  /* 0x0011801003d00984 */ /* 0x000f280008000c00 */
[----:B------:R-:W1:Y:S04]  /*5c70*/  @P0 LDS.128 R212, [R3+UR16+0x1980] ;  /* 0x0019801003d40984 */ /* 0x000e680008000c00 */
[----:B------:R-:W1:Y:S04]  /*5c80*/  @P0 LDS.128 R244, [R3+UR16+0x2180] ;  /* 0x0021801003f40984 */ /* 0x000e680008000c00 */
[----:B------:R-:W1:Y:S04]  /*5c90*/  @P0 LDS.128 R220, [R3+UR16+0x2980] ;  /* 0x0029801003dc0984 */ /* 0x000e680008000c00 */
[----:B------:R-:W1:Y:S04]  /*5ca0*/  @P0 LDS.128 R240, [R3+UR16+0x3180] ;  /* 0x0031801003f00984 */ /* 0x000e680008000c00 */
[----:B------:R-:W1:Y:S04]  /*5cb0*/  @P0 LDS.128 R224, [R3+UR16+0x3980] ;  /* 0x0039801003e00984 */ /* 0x000e680008000c00 */
[----:B------:R-:W1:Y:S04]  /*5cc0*/  @P0 LDS.128 R236, [R3+UR16+0x4180] ;  /* 0x0041801003ec0984 */ /* 0x000e680008000c00 */
[----:B------:R-:W1:Y:S04]  /*5cd0*/  @P0 LDS.128 R232, [R3+UR16+0x4980] ;  /* 0x0049801003e80984 */ /* 0x000e680008000c00 */
[----:B------:R5:W1:Y:S01]  /*5ce0*/  @P0 LDS.128 R228, [R3+UR16+0x5180] ;  /* 0x0051801003e40984 */ /* 0x000a620008000c00 */
[----:B------:R-:W-:Y:S01]  /*5cf0*/  UIADD3 UR16, UPT, UPT, UR16, 0x98, URZ ;  /* 0x0000009810107890 */ /* 0x000fe2000fffe0ff */
[----:B------:R-:W-:Y:S01]  /*5d00*/  @!PT LDS RZ, [RZ] ;  /* 0x00000000fffff984 */ /* 0x000fe20000000800 */
[----:B------:R-:W-:Y:S01]  /*5d10*/  @!PT LDS RZ, [RZ] ;  /* 0x00000000fffff984 */ /* 0x000fe20000000800 */
[----:B------:R-:W-:Y:S01]  /*5d20*/  @!PT LDS RZ, [RZ] ;  /* 0x00000000fffff984 */ /* 0x000fe20000000800 */
[----:B------:R-:W-:Y:S01]  /*5d30*/  @!PT LDS RZ, [RZ] ;  /* 0x00000000fffff984 */ /* 0x000fe20000000800 */
[----:B------:R3:W-:Y:S06]  /*5d40*/  MEMBAR.ALL.CTA ;  /* 0x0000000000007992 */ /* 0x0007ec0000008000 */
[----:B---3--:R-:W3:Y:S01]  /*5d50*/  FENCE.VIEW.ASYNC.S ;  /* 0x00000000000073c6 */ /* 0x008ee20000000000 */
[----:B------:R-:W-:Y:S01]  /*5d60*/  UPRMT UR16, UR17, 0x654, UR16 ;  /* 0x0000065411107896 */ /* 0x000fe20008000010 */
[----:B-----5:R-:W-:Y:S08]  /*5d70*/  IMAD.U32 R3, RZ, RZ, UR7 ;  /* 0x00000007ff037e24 */ /* 0x020ff0000f8e00ff */
[----:B---3--:R-:W-:Y:S01]  /*5d80*/  SYNCS.ARRIVE.TRANS64.RED.A1T0 RZ, [UR16], RZ ;  /* 0x000000ffffff79a7 */ /* 0x008fe20008100410 */
[----:B--2-4-:R3:W-:Y:S02]  /*5d90*/  STL [R1+0x10], R3 ;  /* 0x0000100301007387 */ /* 0x0147e40000100800 */
.L_x_85:
[----:B------:R-:W2:Y:S01]  /*5da0*/  S2R R16, SR_TID.X ;  /* 0x0000000000107919 */ /* 0x000ea20000002100 */
[----:B---3--:R-:W-:Y:S04]  /*5db0*/  IMAD.U32 R3, RZ, RZ, UR44 ;  /* 0x0000002cff037e24 */ /* 0x008fe8000f8e00ff */
[----:B------:R-:W-:Y:S05]  /*5dc0*/  IMAD R184, R3, 0xb0, R2 ;  /* 0x000000b003b87824 */ /* 0x000fea00078e0202 */
[----:B------:R-:W-:Y:S02]  /*5dd0*/  SHF.R.U32.HI R5, RZ, 0x15, R184 ;  /* 0x00000015ff057819 */ /* 0x000fe400000116b8 */
[----:B--2---:R-:W-:Y:S04]  /*5de0*/  SHF.R.U32.HI R16, RZ, 0x5, R16 ;  /* 0x00000005ff107819 */ /* 0x004fe80000011610 */
[----:B------:R-:W-:Y:S01]  /*5df0*/  LOP3.LUT P0, RZ, R5, 0x3, R16, 0x48, !PT ;  /* 0x0000000305ff7812 */ /* 0x000fe20007804810 */
[----:B------:R-:W-:Y:S01]  /*5e00*/  @!UPT UIADD3 URZ, UPT, UPT, URZ, URZ, URZ ;  /* 0x000000fffffff290 */ /* 0x000fe2000fffe0ff */
[----:B------:R-:W-:Y:S11]  /*5e10*/  @P3 BRA `(.L_x_88) ;  /* 0x0000000000083947 */ /* 0x000ff60003800000 */
[----:B------:R-:W2:Y:S02]  /*5e20*/  SYNCS.PHASECHK.TRANS64.TRYWAIT P1, [UR6+0xd0], R0 ;  /* 0x0000d000ff0075a7 */ /* 0x000ea40008021106 */
[----:B--2---:R-:W-:Y:S05]  /*5e30*/  @!P1 BRA `(.L_x_89) ;  /* 0x00000050003c9947 */ /* 0x004fea0003800000 */
.L_x_88:
[----:B------:R-:W-:Y:S05]  /*5e40*/  @!P0 BRA `(.L_x_90) ;  /* 0x0000000000408947 */ /* 0x000fea0003800000 */
[----:B------:R-:W3:Y:S01]  /*5e50*/  LDCU.64 UR8, c[0x4][0x68] ;  /* 0x01000d00ff0877ac */ /* 0x000ee20008000a00 */
[----:B------:R-:W-:Y:S01]  /*5e60*/  MOV R15, 0x0 ;  /* 0x00000000000f7802 */ /* 0x000fe20000000f00 */
[----:B------:R-:W-:Y:S02]  /*5e70*/  HFMA2 R12, -RZ, RZ, 0, 5.9604644775390625e-08 ;  /* 0x00000001ff0c7431 */ /* 0x000fe400000001ff */
[----:B------:R-:W-:Y:S02]  /*5e80*/  IMAD.MOV.U32 R8, RZ, RZ, 0x192 ;  /* 0x00000192ff087424 */ /* 0x000fe400078e00ff */
[----:B------:R-:W-:Y:S01]  /*5e90*/  IMAD.MOV.U32 R13, RZ, RZ, RZ ;  /* 0x000000ffff0d7224 */ /* 0x000fe200078e00ff */
[----:B------:R-:W4:Y:S01]  /*5ea0*/  LDCU.64 UR6, c[0x4][0x70] ;  /* 0x01000e00ff0677ac */ /* 0x000f220008000a00 */
[----:B------:R-:W1:Y:S01]  /*5eb0*/  LDC.64 R14, c[0x4][R15] ;  /* 0x010000000f0e7b82 */ /* 0x000e620000000a00 */
[----:B------:R-:W5:Y:S01]  /*5ec0*/  LDCU.64 UR4, c[0x4][0x8] ;  /* 0x01000100ff0477ac */ /* 0x000f620008000a00 */
[----:B---3--:R-:W-:Y:S01]  /*5ed0*/  MOV R5, UR9 ;  /* 0x0000000900057c02 */ /* 0x008fe20008000f00 */
[----:B------:R-:W-:Y:S01]  /*5ee0*/  IMAD.U32 R4, RZ, RZ, UR8 ;  /* 0x00000008ff047e24 */ /* 0x000fe2000f8e00ff */
[----:B----4-:R-:W-:Y:S01]  /*5ef0*/  MOV R7, UR7 ;  /* 0x0000000700077c02 */ /* 0x010fe20008000f00 */
[----:B------:R-:W-:Y:S01]  /*5f00*/  IMAD.U32 R6, RZ, RZ, UR6 ;  /* 0x00000006ff067e24 */ /* 0x000fe2000f8e00ff */
[----:B-----5:R-:W-:Y:S01]  /*5f10*/  MOV R11, UR5 ;  /* 0x00000005000b7c02 */ /* 0x020fe20008000f00 */
[----:B------:R-:W-:Y:S02]  /*5f20*/  IMAD.U32 R10, RZ, RZ, UR4 ;  /* 0x00000004ff0a7e24 */ /* 0x000fe4000f8e00ff */
[----:B------:R-:W-:Y:S07]  /*5f30*/  LEPC R20, `(.L_x_90) ;  /* 0x000000001014794e */ /* 0x000fee0000000000 */
[----:B-12---:R-:W-:Y:S05]  /*5f40*/  CALL.ABS.NOINC R14 ;  /* 0x000000000e007343 */ /* 0x006fea0003c00000 */
.L_x_90:
[----:B------:R-:W-:Y:S05]  /*5f50*/  WARPSYNC.ALL ;  /* 0x0000000000007948 */ /* 0x000fea0003800000 */
[C---:B------:R-:W-:Y:S01]  /*5f60*/  R2UR UR4, R184.reuse ;  /* 0x00000000b80472ca */ /* 0x040fe200000e0000 */
[----:B--2---:R-:W-:Y:S05]  /*5f70*/  VIADD R3, R184, 0x10 ;  /* 0x00000010b8037836 */ /* 0x004fea0000000000 */
[----:B------:R-:W-:Y:S04]  /*5f80*/  SHF.R.U32.HI R3, RZ, 0x15, R3 ;  /* 0x00000015ff037819 */ /* 0x000fe80000011603 */
[----:B------:R-:W-:Y:S03]  /*5f90*/  LOP3.LUT P0, RZ, R3, 0x3, R16, 0x48, !PT ;  /* 0x0000000303ff7812 */ /* 0x000fe60007804810 */
[----:B------:R-:W2:Y:S10]  /*5fa0*/  LDTM.x16 R168, tmem[UR4] ;  /* 0x0000000400a879ee */ /* 0x000eb40008240000 */
[----:B--2---:R-:W-:Y:S05]  /*5fb0*/  @!P0 BRA `(.L_x_91) ;  /* 0x0000000000408947 */ /* 0x004fea0003800000 */
[----:B------:R-:W2:Y:S01]  /*5fc0*/  LDCU.64 UR8, c[0x4][0x68] ;  /* 0x01000d00ff0877ac */ /* 0x000ea20008000a00 */
[----:B------:R-:W-:Y:S01]  /*5fd0*/  MOV R15, 0x0 ;  /* 0x00000000000f7802 */ /* 0x000fe20000000f00 */
[----:B------:R-:W-:Y:S02]  /*5fe0*/  HFMA2 R12, -RZ, RZ, 0, 5.9604644775390625e-08 ;  /* 0x00000001ff0c7431 */ /* 0x000fe400000001ff */
[----:B------:R-:W-:Y:S02]  /*5ff0*/  IMAD.MOV.U32 R8, RZ, RZ, 0x192 ;  /* 0x00000192ff087424 */ /* 0x000fe400078e00ff */
[----:B------:R-:W-:Y:S01]  /*6000*/  IMAD.MOV.U32 R13, RZ, RZ, RZ ;  /* 0x000000ffff0d7224 */ /* 0x000fe200078e00ff */
[----:B------:R-:W3:Y:S01]  /*6010*/  LDCU.64 UR6, c[0x4][0x70] ;  /* 0x01000e00ff0677ac */ /* 0x000ee20008000a00 */
[----:B------:R-:W4:Y:S01]  /*6020*/  LDC.64 R14, c[0x4][R15] ;  /* 0x010000000f0e7b82 */ /* 0x000f220000000a00 */
[----:B------:R-:W5:Y:S01]  /*6030*/  LDCU.64 UR4, c[0x4][0x8] ;  /* 0x01000100ff0477ac */ /* 0x000f620008000a00 */
[----:B--2---:R-:W-:Y:S01]  /*6040*/  MOV R5, UR9 ;  /* 0x0000000900057c02 */ /* 0x004fe20008000f00 */
[----:B------:R-:W-:Y:S01]  /*6050*/  IMAD.U32 R4, RZ, RZ, UR8 ;  /* 0x00000008ff047e24 */ /* 0x000fe2000f8e00ff */
[----:B---3--:R-:W-:Y:S01]  /*6060*/  MOV R7, UR7 ;  /* 0x0000000700077c02 */ /* 0x008fe20008000f00 */
[----:B------:R-:W-:Y:S01]  /*6070*/  IMAD.U32 R6, RZ, RZ, UR6 ;  /* 0x00000006ff067e24 */ /* 0x000fe2000f8e00ff */
[----:B-----5:R-:W-:Y:S01]  /*6080*/  MOV R11, UR5 ;  /* 0x00000005000b7c02 */ /* 0x020fe20008000f00 */
[----:B------:R-:W-:Y:S02]  /*6090*/  IMAD.U32 R10, RZ, RZ, UR4 ;  /* 0x00000004ff0a7e24 */ /* 0x000fe4000f8e00ff */
[----:B------:R-:W-:Y:S07]  /*60a0*/  LEPC R20, `(.L_x_91) ;  /* 0x000000001014794e */ /* 0x000fee0000000000 */
[----:B-1--4-:R-:W-:Y:S05]  /*60b0*/  CALL.ABS.NOINC R14 ;  /* 0x000000000e007343 */ /* 0x012fea0003c00000 */
.L_x_91:
[----:B------:R-:W-:Y:S05]  /*60c0*/  WARPSYNC.ALL ;  /* 0x0000000000007948 */ /* 0x000fea0003800000 */
[C---:B------:R-:W-:Y:S01]  /*60d0*/  R2UR UR4, R184.reuse ;  /* 0x00000000b80472ca */ /* 0x040fe200000e0000 */
[----:B------:R-:W-:Y:S05]  /*60e0*/  VIADD R3, R184, 0x20 ;  /* 0x00000020b8037836 */ /* 0x000fea0000000000 */
[----:B------:R-:W-:Y:S04]  /*60f0*/  SHF.R.U32.HI R3, RZ, 0x15, R3 ;  /* 0x00000015ff037819 */ /* 0x000fe80000011603 */
[----:B------:R-:W-:Y:S03]  /*6100*/  LOP3.LUT P0, RZ, R3, 0x3, R16, 0x48, !PT ;  /* 0x0000000303ff7812 */ /* 0x000fe60007804810 */
[----:B------:R-:W2:Y:S10]  /*6110*/  LDTM.x16 R152, tmem[UR4+0x10] ;  /* 0x00001004009879ee */ /* 0x000eb40008240000 */
        /* <DEDUP_REMOVED lines=17> */
.L_x_92:
        /* <DEDUP_REMOVED lines=23> */
.L_x_93:
        /* <DEDUP_REMOVED lines=23> */
.L_x_94:
        /* <DEDUP_REMOVED lines=23> */
.L_x_95:
        /* <DEDUP_REMOVED lines=23> */
.L_x_96:
        /* <DEDUP_REMOVED lines=23> */
.L_x_97:
        /* <DEDUP_REMOVED lines=23> */
.L_x_98:
        /* <DEDUP_REMOVED lines=23> */
.L_x_99:
        /* <DEDUP_REMOVED lines=23> */
.L_x_100:
[----:B------:R-:W2:Y:S01]  /*6db0*/  S2R R0, SR_TID.X ;  /* 0x0000000000007919 */ /* 0x000ea20000002100 */
[----:B------:R-:W-:Y:S05]  /*6dc0*/  WARPSYNC.ALL ;  /* 0x0000000000007948 */ /* 0x000fea0003800000 */
[----:B--2---:R-:W-:Y:S02]  /*6dd0*/  LOP3.LUT P0, RZ, R0, 0x60, RZ, 0xc0, !PT ;  /* 0x0000006000ff7812 */ /* 0x004fe4000780c0ff */
[C---:B-1----:R-:W-:Y:S01]  /*6de0*/  PRMT R249, R192.reuse, 0x8880, RZ ;  /* 0x00008880c0f97816 */ /* 0x042fe200000000ff */
[----:B------:R-:W-:Y:S01]  /*6df0*/  IMAD R5, R171, UR37, RZ ;  /* 0x00000025ab057c24 */ /* 0x000fe2000f8e02ff */
[----:B------:R-:W-:Y:S01]  /*6e00*/  SHF.L.U32 R248, R192, 0x10, RZ ;  /* 0x00000010c0f87819 */ /* 0x000fe200000006ff */
[----:B------:R-:W-:Y:S01]  /*6e10*/  IMAD R10, R176, UR37, RZ ;  /* 0x00000025b00a7c24 */ /* 0x000fe2000f8e02ff */
[----:B------:R-:W-:Y:S01]  /*6e20*/  SHF.L.U32 R185, R192, 0x8, RZ ;  /* 0x00000008c0b97819 */ /* 0x000fe200000006ff */
[----:B------:R-:W-:Y:S01]  /*6e30*/  IMAD R6, R172, UR37, RZ ;  /* 0x00000025ac067c24 */ /* 0x000fe2000f8e02ff */
[----:B------:R-:W-:Y:S01]  /*6e40*/  PRMT R216, R193, 0x8880, RZ ;  /* 0x00008880c1d87816 */ /* 0x000fe200000000ff */
[----:B------:R-:W-:Y:S01]  /*6e50*/  IMAD R7, R173, UR37, RZ ;  /* 0x00000025ad077c24 */ /* 0x000fe2000f8e02ff */
[----:B------:R-:W-:Y:S01]  /*6e60*/  SHF.R.S32.HI R185, RZ, 0x18, R185 ;  /* 0x00000018ffb97819 */ /* 0x000fe200000114b9 */
[----:B------:R-:W-:Y:S01]  /*6e70*/  IMAD R8, R174, UR37, RZ ;  /* 0x00000025ae087c24 */ /* 0x000fe2000f8e02ff */
[----:B------:R-:W-:Y:S01]  /*6e80*/  SHF.R.S32.HI R186, RZ, 0x18, R192 ;  /* 0x00000018ffba7819 */ /* 0x000fe200000114c0 */
[----:B------:R-:W-:Y:S01]  /*6e90*/  IMAD R9, R175, UR37, RZ ;  /* 0x00000025af097c24 */ /* 0x000fe2000f8e02ff */
[----:B------:R-:W-:Y:S01]  /*6ea0*/  SHF.L.U32 R188, R193, 0x10, RZ ;  /* 0x00000010c1bc7819 */ /* 0x000fe200000006ff */
[----:B------:R-:W-:Y:S01]  /*6eb0*/  IMAD R11, R177, UR37, RZ ;  /* 0x00000025b10b7c24 */ /* 0x000fe2000f8e02ff */
[----:B------:R-:W-:Y:S01]  /*6ec0*/  SHF.L.U32 R252, R208, 0x8, RZ ;  /* 0x00000008d0fc7819 */ /* 0x000fe200000006ff */
[----:B------:R-:W-:Y:S01]  /*6ed0*/  IMAD R12, R178, UR37, RZ ;  /* 0x00000025b20c7c24 */ /* 0x000fe2000f8e02ff */
[----:B------:R-:W-:Y:S01]  /*6ee0*/  SHF.R.S32.HI R188, RZ, 0x18, R188 ;  /* 0x00000018ffbc7819 */ /* 0x000fe200000114bc */
[----:B------:R-:W-:Y:S01]  /*6ef0*/  IMAD R13, R179, UR37, RZ ;  /* 0x00000025b30d7c24 */ /* 0x000fe2000f8e02ff */
[----:B------:R-:W-:Y:S01]  /*6f00*/  PRMT R174, R194, 0x8880, RZ ;  /* 0x00008880c2ae7816 */ /* 0x000fe200000000ff */
[----:B------:R-:W-:Y:S01]  /*6f10*/  IMAD R14, R180, UR37, RZ ;  /* 0x00000025b40e7c24 */ /* 0x000fe2000f8e02ff */
[----:B------:R-:W-:Y:S01]  /*6f20*/  SHF.R.S32.HI R190, RZ, 0x18, R193 ;  /* 0x00000018ffbe7819 */ /* 0x000fe200000114c1 */
[----:B------:R-:W-:Y:S01]  /*6f30*/  IMAD R15, R181, UR37, RZ ;  /* 0x00000025b50f7c24 */ /* 0x000fe2000f8e02ff */
[----:B------:R-:W-:Y:S01]  /*6f40*/  SHF.L.U32 R251, R194, 0x8, RZ ;  /* 0x00000008c2fb7819 */ /* 0x000fe200000006ff */
[----:B------:R-:W-:Y:S01]  /*6f50*/  IMAD R17, R183, UR37, RZ ;  /* 0x00000025b7117c24 */ /* 0x000fe2000f8e02ff */
[----:B------:R-:W-:Y:S01]  /*6f60*/  PRMT R250, R195, 0x8880, RZ ;  /* 0x00008880c3fa7816 */ /* 0x000fe200000000ff */
[----:B------:R-:W-:Y:S01]  /*6f70*/  IMAD R18, R152, UR37, RZ ;  /* 0x0000002598127c24 */ /* 0x000fe2000f8e02ff */
[----:B------:R-:W-:Y:S01]  /*6f80*/  SHF.R.S32.HI R192, RZ, 0x18, R194 ;  /* 0x00000018ffc07819 */ /* 0x000fe200000114c2 */
[----:B------:R-:W-:Y:S01]  /*6f90*/  IMAD R19, R153, UR37, RZ ;  /* 0x0000002599137c24 */ /* 0x000fe2000f8e02ff */
[----:B------:R-:W-:Y:S01]  /*6fa0*/  SHF.L.U32 R218, R195, 0x10, RZ ;  /* 0x00000010c3da7819 */ /* 0x000fe200000006ff */
[----:B------:R-:W1:Y:S01]  /*6fb0*/  S2UR UR5, SR_CgaCtaId ;  /* 0x00000000000579c3 */ /* 0x000e620000008800 */
[----:B------:R-:W-:Y:S01]  /*6fc0*/  PRMT R178, R200, 0x8880, RZ ;  /* 0x00008880c8b27816 */ /* 0x000fe200000000ff */
[----:B------:R-:W-:Y:S01]  /*6fd0*/  IMAD R21, R155, UR37, RZ ;  /* 0x000000259b157c24 */ /* 0x000fe2000f8e02ff */
[----:B------:R-:W-:Y:S01]  /*6fe0*/  PRMT R217, R201, 0x8880, RZ ;  /* 0x00008880c9d97816 */ /* 0x000fe200000000ff */
[----:B------:R-:W-:Y:S01]  /*6ff0*/  IMAD R155, R161, UR37, RZ ;  /* 0x00000025a19b7c24 */ /* 0x000fe2000f8e02ff */
[----:B------:R-:W-:Y:S01]  /*7000*/  SHF.R.S32.HI R196, RZ, 0x18, R200 ;  /* 0x00000018ffc47819 */ /* 0x000fe200000114c8 */
[----:B------:R-:W-:Y:S01]  /*7010*/  IMAD R20, R154, UR37, RZ ;  /* 0x000000259a147c24 */ /* 0x000fe2000f8e02ff */
[----:B------:R-:W-:Y:S01]  /*7020*/  SHF.L.U32 R205, R201, 0x10, RZ ;  /* 0x00000010c9cd7819 */ /* 0x000fe200000006ff */
[----:B------:R-:W-:Y:S01]  /*7030*/  IMAD R161, R167, UR37, RZ ;  /* 0x00000025a7a17c24 */ /* 0x000fe2000f8e02ff */
[----:B------:R-:W-:Y:S01]  /*7040*/  MOV R167, R249 ;  /* 0x000000f900a77202 */ /* 0x000fe20000000f00 */
        /* <DEDUP_REMOVED lines=9> */
[----:B------:R-:W-:Y:S01]  /*70e0*/  SHF.L.U32 R170, R194, 0x10, RZ ;  /* 0x00000010c2aa7819 */ /* 0x000fe200000006ff */
[----:B------:R-:W-:Y:S01]  /*70f0*/  IMAD R0, R167, UR45, R0 ;  /* 0x0000002da7007c24 */ /* 0x000fe2000f8e0200 */
[----:B------:R-:W-:Y:S01]  /*7100*/  MOV R167, R216 ;  /* 0x000000d800a77202 */ /* 0x000fe20000000f00 */
[----:B------:R-:W-:Y:S01]  /*7110*/  IMAD R3, R166, UR45, R3 ;  /* 0x0000002da6037c24 */ /* 0x000fe2000f8e0203 */
[----:B------:R-:W-:Y:S01]  /*7120*/  SHF.R.S32.HI R216, RZ, 0x18, R215 ;  /* 0x00000018ffd87819 */ /* 0x000fe200000114d7 */
[----:B------:R-:W-:Y:S01]  /*7130*/  IMAD.SHL.U32 R176, R193, 0x100, RZ ;  /* 0x00000100c1b07824 */ /* 0x000fe200078e00ff */
[----:B------:R-:W-:Y:S01]  /*7140*/  SHF.R.S32.HI R194, RZ, 0x18, R195 ;  /* 0x00000018ffc27819 */ /* 0x000fe200000114c3 */
[----:B------:R-:W-:Y:S01]  /*7150*/  IMAD R4, R185, UR45, R4 ;  /* 0x0000002db9047c24 */ /* 0x000fe2000f8e0204 */
[----:B------:R-:W-:Y:S01]  /*7160*/  MOV R185, R174 ;  /* 0x000000ae00b97202 */ /* 0x000fe20000000f00 */
[----:B------:R-:W-:Y:S01]  /*7170*/  IMAD R5, R186, UR45, R5 ;  /* 0x0000002dba057c24 */ /* 0x000fe2000f8e0205 */
[----:B------:R-:W-:Y:S01]  /*7180*/  SHF.R.S32.HI R198, RZ, 0x18, R201 ;  /* 0x00000018ffc67819 */ /* 0x000fe200000114c9 */
[----:B------:R-:W-:Y:S01]  /*7190*/  IMAD R6, R167, UR45, R6 ;  /* 0x0000002da7067c24 */ /* 0x000fe2000f8e0206 */
[----:B------:R-:W-:Y:S01]  /*71a0*/  SHF.R.S32.HI R167, RZ, 0x18, R176 ;  /* 0x00000018ffa77819 */ /* 0x000fe200000114b0 */
[----:B------:R-:W-:Y:S01]  /*71b0*/  IMAD.MOV.U32 R166, RZ, RZ, R252 ;  /* 0x000000ffffa67224 */ /* 0x000fe200078e00fc */
[C---:B------:R-:W-:Y:S01]  /*71c0*/  PRMT R252, R215.reuse, 0x8880, RZ ;  /* 0x00008880d7fc7816 */ /* 0x040fe200000000ff */
[----:B------:R-:W-:Y:S01]  /*71d0*/  IMAD R7, R188, UR45, R7 ;  /* 0x0000002dbc077c24 */ /* 0x000fe2000f8e0207 */
[----:B------:R-:W-:Y:S01]  /*71e0*/  SHF.L.U32 R193, R202, 0x8, RZ ;  /* 0x00000008cac17819 */ /* 0x000fe200000006ff */
[----:B------:R-:W-:Y:S01]  /*71f0*/  IMAD.SHL.U32 R248, R215, 0x100, RZ ;  /* 0x00000100d7f87824 */ /* 0x000fe200078e00ff */
[----:B------:R-:W-:Y:S01]  /*7200*/  MOV R215, R166 ;  /* 0x000000a600d77202 */ /* 0x000fe20000000f00 */
[----:B------:R-:W-:Y:S01]  /*7210*/  IMAD R8, R167, UR45, R8 ;  /* 0x0000002da7087c24 */ /* 0x000fe2000f8e0208 */
[----:B------:R-:W-:Y:S01]  /*7220*/  SHF.R.S32.HI R166, RZ, 0x18, R170 ;  /* 0x00000018ffa67819 */ /* 0x000fe200000114aa */
[----:B------:R-:W-:Y:S01]  /*7230*/  IMAD R9, R190, UR45, R9 ;  /* 0x0000002dbe097c24 */ /* 0x000fe2000f8e0209 */
[----:B------:R-:W-:Y:S01]  /*7240*/  SHF.R.S32.HI R167, RZ, 0x18, R251 ;  /* 0x00000018ffa77819 */ /* 0x000fe200000114fb */
[----:B------:R-:W-:Y:S01]  /*7250*/  IMAD R10, R185, UR45, R10 ;  /* 0x0000002db90a7c24 */ /* 0x000fe2000f8e020a */
[----:B------:R-:W-:Y:S01]  /*7260*/  R2UR UR4, R184 ;  /* 0x00000000b80472ca */ /* 0x000fe200000e0000 */
[----:B------:R-:W-:Y:S01]  /*7270*/  IMAD.SHL.U32 R187, R195, 0x100, RZ ;  /* 0x00000100c3bb7824 */ /* 0x000fe200078e00ff */
[----:B------:R-:W-:Y:S01]  /*7280*/  SHF.L.U32 R195, R202, 0x10, RZ ;  /* 0x00000010cac37819 */ /* 0x000fe200000006ff */
[----:B------:R-:W-:Y:S01]  /*7290*/  IMAD R11, R166, UR45, R11 ;  /* 0x0000002da60b7c24 */ /* 0x000fe2000f8e020b */
[----:B------:R-:W-:Y:S01]  /*72a0*/  SHF.R.S32.HI R166, RZ, 0x18, R218 ;  /* 0x00000018ffa67819 */ /* 0x000fe200000114da */
[----:B------:R-:W-:Y:S01]  /*72b0*/  IMAD.MOV.U32 R185, RZ, RZ, R250 ;  /* 0x000000ffffb97224 */ /* 0x000fe200078e00fa */
[----:B------:R-:W-:Y:S01]  /*72c0*/  SHF.L.U32 R184, R208, 0x10, RZ ;  /* 0x00000010d0b87819 */ /* 0x000fe200000006ff */
[----:B------:R-:W-:Y:S01]  /*72d0*/  IMAD R12, R167, UR45, R12 ;  /* 0x0000002da70c7c24 */ /* 0x000fe2000f8e020c */
[----:B------:R-:W-:Y:S01]  /*72e0*/  SHF.R.S32.HI R167, RZ, 0x18, R187 ;  /* 0x00000018ffa77819 */ /* 0x000fe200000114bb */
[----:B------:R-:W-:Y:S01]  /*72f0*/  IMAD R13, R192, UR45, R13 ;  /* 0x0000002dc00d7c24 */ /* 0x000fe2000f8e020d */
[----:B------:R-:W-:Y:S01]  /*7300*/  PRMT R191, R203, 0x8880, RZ ;  /* 0x00008880cbbf7816 */ /* 0x000fe200000000ff */
        /* <DEDUP_REMOVED lines=9> */
[----:B------:R-:W-:Y:S01]  /*73a0*/  MOV R166, R168 ;  /* 0x000000a800a67202 */ /* 0x000fe20000000f00 */
[----:B------:R-:W-:Y:S01]  /*73b0*/  IMAD R16, R167, UR45, R16 ;  /* 0x0000002da7107c24 */ /* 0x000fe2000f8e0210 */
[----:B------:R-:W-:Y:S01]  /*73c0*/  SHF.R.S32.HI R186, RZ, 0x18, R162 ;  /* 0x00000018ffba7819 */ /* 0x000fe200000114a2 */
[----:B------:R-:W-:Y:S01]  /*73d0*/  IMAD R17, R194, UR45, R17 ;  /* 0x0000002dc2117c24 */ /* 0x000fe2000f8e0211 */
[----:B------:R-:W-:Y:S01]  /*73e0*/  SHF.R.S32.HI R167, RZ, 0x18, R166 ;  /* 0x00000018ffa77819 */ /* 0x000fe200000114a6 */
[----:B------:R-:W-:Y:S01]  /*73f0*/  IMAD R18, R185, UR45, R18 ;  /* 0x0000002db9127c24 */ /* 0x000fe2000f8e0212 */
[----:B------:R-:W-:Y:S01]  /*7400*/  MOV R185, R217 ;  /* 0x000000d900b97202 */ /* 0x000fe20000000f00 */
[----:B------:R-:W-:Y:S01]  /*7410*/  IMAD.SHL.U32 R199, R201, 0x100, RZ ;  /* 0x00000100c9c77824 */ /* 0x000fe200078e00ff */
[----:B------:R-:W-:Y:S01]  /*7420*/  SHF.R.S32.HI R166, RZ, 0x18, R205 ;  /* 0x00000018ffa67819 */ /* 0x000fe200000114cd */
[----:B------:R-:W-:Y:S01]  /*7430*/  IMAD R19, R186, UR45, R19 ;  /* 0x0000002dba137c24 */ /* 0x000fe2000f8e0213 */
[----:B------:R-:W-:Y:S01]  /*7440*/  SHF.R.S32.HI R200, RZ, 0x18, R202 ;  /* 0x00000018ffc87819 */ /* 0x000fe200000114ca */
[----:B------:R-:W-:Y:S01]  /*7450*/  IMAD R20, R167, UR45, R20 ;  /* 0x0000002da7147c24 */ /* 0x000fe2000f8e0214 */
[----:B------:R-:W-:Y:S01]  /*7460*/  SHF.R.S32.HI R167, RZ, 0x18, R199 ;  /* 0x00000018ffa77819 */ /* 0x000fe200000114c7 */
[----:B------:R-:W-:Y:S01]  /*7470*/  IMAD R23, R157, UR37, RZ ;  /* 0x000000259d177c24 */ /* 0x000fe2000f8e02ff */
[----:B------:R-:W-:Y:S01]  /*7480*/  PRMT R201, R208, 0x8880, RZ ;  /* 0x00008880d0c97816 */ /* 0x000fe200000000ff */
[----:B------:R-:W-:Y:S01]  /*7490*/  IMAD R21, R196, UR45, R21 ;  /* 0x0000002dc4157c24 */ /* 0x000fe2000f8e0215 */
[----:B------:R-:W-:Y:S01]  /*74a0*/  SHF.R.S32.HI R206, RZ, 0x18, R209 ;  /* 0x00000018ffce7819 */ /* 0x000fe200000114d1 */
[----:B------:R-:W-:Y:S01]  /*74b0*/  IMAD R152, R158, UR37, RZ ;  /* 0x000000259e987c24 */ /* 0x000fe2000f8e02ff */
[----:B------:R-:W-:Y:S01]  /*74c0*/  SHF.L.U32 R189, R203, 0x10, RZ ;  /* 0x00000010cbbd7819 */ /* 0x000fe200000006ff */
[----:B------:R-:W-:Y:S01]  /*74d0*/  IMAD R22, R185, UR45, R22 ;  /* 0x0000002db9167c24 */ /* 0x000fe2000f8e0216 */
[----:B------:R-:W-:Y:S01]  /*74e0*/  MOV R185, R197 ;  /* 0x000000c500b97202 */ /* 0x000fe20000000f00 */
[----:B------:R-:W-:Y:S01]  /*74f0*/  IMAD R153, R159, UR37, RZ ;  /* 0x000000259f997c24 */ /* 0x000fe2000f8e02ff */
[----:B------:R-:W-:Y:S01]  /*7500*/  SHF.R.S32.HI R202, RZ, 0x18, R203 ;  /* 0x00000018ffca7819 */ /* 0x000fe200000114cb */
[----:B------:R-:W-:Y:S01]  /*7510*/  IMAD R23, R166, UR45, R23 ;  /* 0x0000002da6177c24 */ /* 0x000fe2000f8e0217 */
[----:B------:R-:W-:Y:S01]  /*7520*/  SHF.R.S32.HI R166, RZ, 0x18, R195 ;  /* 0x00000018ffa67819 */ /* 0x000fe200000114c3 */
[----:B------:R-:W-:Y:S01]  /*7530*/  IMAD R152, R167, UR45, R152 ;  /* 0x0000002da7987c24 */ /* 0x000fe2000f8e0298 */
[----:B------:R-:W-:Y:S01]  /*7540*/  SHF.R.S32.HI R167, RZ, 0x18, R193 ;  /* 0x00000018ffa77819 */ /* 0x000fe200000114c1 */
[----:B------:R-:W-:Y:S01]  /*7550*/  IMAD R157, R163, UR37, RZ ;  /* 0x00000025a39d7c24 */ /* 0x000fe2000f8e02ff */
[----:B------:R-:W-:Y:S01]  /*7560*/  PRMT R219, R210, 0x8880, RZ ;  /* 0x00008880d2db7816 */ /* 0x000fe200000000ff */
[----:B------:R-:W-:Y:S01]  /*7570*/  IMAD R158, R164, UR37, RZ ;  /* 0x00000025a49e7c24 */ /* 0x000fe2000f8e02ff */
[C---:B------:R-:W-:Y:S01]  /*7580*/  SHF.L.U32 R164, R209.reuse, 0x10, RZ ;  /* 0x00000010d1a47819 */ /* 0x040fe200000006ff */
[----:B------:R-:W-:Y:S01]  /*7590*/  IMAD R153, R198, UR45, R153 ;  /* 0x0000002dc6997c24 */ /* 0x000fe2000f8e0299 */
[C---:B------:R-:W-:Y:S01]  /*75a0*/  SHF.L.U32 R180, R210.reuse, 0x8, RZ ;  /* 0x00000008d2b47819 */ /* 0x040fe200000006ff */
[----:B------:R-:W-:Y:S01]  /*75b0*/  IMAD.SHL.U32 R163, R209, 0x100, RZ ;  /* 0x00000100d1a37824 */ /* 0x000fe200078e00ff */
[----:B------:R-:W-:Y:S01]  /*75c0*/  SHF.L.U32 R209, R210, 0x10, RZ ;  /* 0x00000010d2d17819 */ /* 0x000fe200000006ff */
[----:B------:R-:W-:Y:S01]  /*75d0*/  IMAD.SHL.U32 R207, R203, 0x100, RZ ;  /* 0x00000100cbcf7824 */ /* 0x000fe200078e00ff */
[----:B------:R-:W-:Y:S01]  /*75e0*/  SHF.R.S32.HI R208, RZ, 0x18, R210 ;  /* 0x00000018ffd07819 */ /* 0x000fe200000114d2 */
[----:B------:R-:W-:Y:S01]  /*75f0*/  IMAD R154, R185, UR45, R154 ;  /* 0x0000002db99a7c24 */ /* 0x000fe2000f8e029a */
[C---:B------:R-:W-:Y:S01]  /*7600*/  PRMT R179, R211.reuse, 0x8880, RZ ;  /* 0x00008880d3b37816 */ /* 0x040fe200000000ff */
[C---:B------:R-:W-:Y:S01]  /*7610*/  IMAD.SHL.U32 R173, R211.reuse, 0x100, RZ ;  /* 0x00000100d3ad7824 */ /* 0x040fe200078e00ff */
[----:B------:R-:W-:Y:S01]  /*7620*/  SHF.L.U32 R175, R211, 0x10, RZ ;  /* 0x00000010d3af7819 */ /* 0x000fe200000006ff */
[----:B------:R-:W-:Y:S01]  /*7630*/  IMAD R155, R166, UR45, R155 ;  /* 0x0000002da69b7c24 */ /* 0x000fe2000f8e029b */
[----:B------:R-:W-:Y:S01]  /*7640*/  SHF.R.S32.HI R210, RZ, 0x18, R211 ;  /* 0x00000018ffd27819 */ /* 0x000fe200000114d3 */
[----:B------:R-:W-:Y:S01]  /*7650*/  IMAD.SHL.U32 R177, R213, 0x100, RZ ;  /* 0x00000100d5b17824 */ /* 0x000fe200078e00ff */
[C---:B------:R-:W-:Y:S01]  /*7660*/  PRMT R203, R212.reuse, 0x8880, RZ ;  /* 0x00008880d4cb7816 */ /* 0x040fe200000000ff */
[----:B------:R-:W-:Y:S01]  /*7670*/  IMAD.MOV.U32 R185, RZ, RZ, R191 ;  /* 0x000000ffffb97224 */ /* 0x000fe200078e00bf */
[----:B------:R-:W-:Y:S01]  /*7680*/  MOV R211, R184 ;  /* 0x000000b800d37202 */ /* 0x000fe20000000f00 */
[----:B------:R-:W-:Y:S01]  /*7690*/  IMAD R156, R167, UR45, R156 ;  /* 0x0000002da79c7c24 */ /* 0x000fe2000f8e029c */
[C---:B------:R-:W-:Y:S01]  /*76a0*/  SHF.L.U32 R184, R212.reuse, 0x10, RZ ;  /* 0x00000010d4b87819 */ /* 0x040fe200000006ff */
[----:B------:R-:W-:Y:S01]  /*76b0*/  IMAD R159, R165, UR37, RZ ;  /* 0x00000025a59f7c24 */ /* 0x000fe2000f8e02ff */
[----:B------:R-:W-:Y:S01]  /*76c0*/  SHF.L.U32 R183, R212, 0x8, RZ ;  /* 0x00000008d4b77819 */ /* 0x000fe200000006ff */
[----:B------:R-:W-:Y:S01]  /*76d0*/  IMAD.SHL.U32 R178, R244, 0x100, RZ ;  /* 0x00000100f4b27824 */ /* 0x000fe200078e00ff */
[----:B------:R-:W-:Y:S01]  /*76e0*/  SHF.R.S32.HI R188, RZ, 0x18, R212 ;  /* 0x00000018ffbc7819 */ /* 0x000fe200000114d4 */
[----:B------:R-:W-:Y:S01]  /*76f0*/  IMAD R157, R200, UR45, R157 ;  /* 0x0000002dc89d7c24 */ /* 0x000fe2000f8e029d */
[----:B------:R-:W-:Y:S01]  /*7700*/  PRMT R182, R213, 0x8880, RZ ;  /* 0x00008880d5b67816 */ /* 0x000fe200000000ff */
[----:B------:R-:W-:Y:S01]  /*7710*/  IMAD R158, R185, UR45, R158 ;  /* 0x0000002db99e7c24 */ /* 0x000fe2000f8e029e */
[----:B------:R-:W-:Y:S01]  /*7720*/  SHF.L.U32 R181, R213, 0x10, RZ ;  /* 0x00000010d5b57819 */ /* 0x000fe200000006ff */
[----:B------:R-:W-:Y:S01]  /*7730*/  IMAD.SHL.U32 R250, R246, 0x100, RZ ;  /* 0x00000100f6fa7824 */ /* 0x000fe200078e00ff */
[----:B------:R-:W-:Y:S01]  /*7740*/  SHF.R.S32.HI R212, RZ, 0x18, R213 ;  /* 0x00000018ffd47819 */ /* 0x000fe200000114d5 */
[----:B------:R-:W-:Y:S01]  /*7750*/  IMAD R136, R136, UR37, RZ ;  /* 0x0000002588887c24 */ /* 0x000fe2000f8e02ff */
[----:B------:R-:W-:Y:S01]  /*7760*/  MOV R213, R203 ;  /* 0x000000cb00d57202 */ /* 0x000fe20000000f00 */
[----:B------:R-:W-:Y:S01]  /*7770*/  IMAD R137, R137, UR37, RZ ;  /* 0x0000002589897c24 */ /* 0x000fe2000f8e02ff */
[----:B------:R-:W-:Y:S01]  /*7780*/  SHF.R.S32.HI R186, RZ, 0x18, R189 ;  /* 0x00000018ffba7819 */ /* 0x000fe200000114bd */
[----:B------:R-:W-:Y:S01]  /*7790*/  IMAD R138, R138, UR37, RZ ;  /* 0x000000258a8a7c24 */ /* 0x000fe2000f8e02ff */
[C---:B------:R-:W-:Y:S01]  /*77a0*/  PRMT R203, R244.reuse, 0x8880, RZ ;  /* 0x00008880f4cb7816 */ /* 0x040fe200000000ff */
[----:B------:R-:W-:Y:S01]  /*77b0*/  IMAD R139, R139, UR37, RZ ;  /* 0x000000258b8b7c24 */ /* 0x000fe2000f8e02ff */
[----:B------:R-:W-:Y:S01]  /*77c0*/  SHF.L.U32 R168, R244, 0x10, RZ ;  /* 0x00000010f4a87819 */ /* 0x000fe200000006ff */
[----:B------:R-:W-:Y:S01]  /*77d0*/  IMAD R159, R186, UR45, R159 ;  /* 0x0000002dba9f7c24 */ /* 0x000fe2000f8e029f */
[----:B------:R-:W-:Y:S01]  /*77e0*/  SHF.R.S32.HI R190, RZ, 0x18, R244 ;  /* 0x00000018ffbe7819 */ /* 0x000fe200000114f4 */
[----:B------:R-:W-:Y:S01]  /*77f0*/  IMAD R140, R140, UR37, RZ ;  /* 0x000000258c8c7c24 */ /* 0x000fe2000f8e02ff */
[----:B------:R-:W-:Y:S01]  /*7800*/  PRMT R176, R245, 0x8880, RZ ;  /* 0x00008880f5b07816 */ /* 0x000fe200000000ff */
[----:B------:R-:W-:Y:S01]  /*7810*/  IMAD R141, R141, UR37, RZ ;  /* 0x000000258d8d7c24 */ /* 0x000fe2000f8e02ff */
[C---:B------:R-:W-:Y:S01]  /*7820*/  SHF.L.U32 R174, R245.reuse, 0x10, RZ ;  /* 0x00000010f5ae7819 */ /* 0x040fe200000006ff */
[----:B------:R-:W-:Y:S01]  /*7830*/  IMAD R142, R142, UR37, RZ ;  /* 0x000000258e8e7c24 */ /* 0x000fe2000f8e02ff */
[----:B------:R-:W-:Y:S01]  /*7840*/  SHF.L.U32 R170, R245, 0x8, RZ ;  /* 0x00000008f5aa7819 */ /* 0x000fe200000006ff */
[----:B------:R-:W-:Y:S01]  /*7850*/  IMAD R143, R143, UR37, RZ ;  /* 0x000000258f8f7c24 */ /* 0x000fe2000f8e02ff */
        /* <DEDUP_REMOVED lines=9> */
[----:B------:R-:W-:Y:S01]  /*78f0*/  IMAD.MOV.U32 R247, RZ, RZ, R211 ;  /* 0x000000fffff77224 */ /* 0x000fe200078e00d3 */
[----:B------:R-:W-:Y:S01]  /*7900*/  MOV R166, R201 ;  /* 0x000000c900a67202 */ /* 0x000fe20000000f00 */
[----:B------:R-:W-:Y:S01]  /*7910*/  IMAD R148, R148, UR37, RZ ;  /* 0x0000002594947c24 */ /* 0x000fe2000f8e02ff */
[----:B------:R-:W-:Y:S01]  /*7920*/  SHF.R.S32.HI R167, RZ, 0x18, R207 ;  /* 0x00000018ffa77819 */ /* 0x000fe200000114cf */
[----:B------:R-:W-:Y:S01]  /*7930*/  IMAD R149, R149, UR37, RZ ;  /* 0x0000002595957c24 */ /* 0x000fe2000f8e02ff */
[----:B------:R-:W-:Y:S01]  /*7940*/  PRMT R162, R246, 0x8880, RZ ;  /* 0x00008880f6a27816 */ /* 0x000fe200000000ff */
[----:B------:R-:W-:Y:S01]  /*7950*/  IMAD R150, R150, UR37, RZ ;  /* 0x0000002596967c24 */ /* 0x000fe2000f8e02ff */
[----:B------:R-:W-:Y:S01]  /*7960*/  SHF.L.U32 R251, R246, 0x10, RZ ;  /* 0x00000010f6fb7819 */ /* 0x000fe200000006ff */
[----:B------:R-:W-:Y:S01]  /*7970*/  IMAD R160, R167, UR45, R160 ;  /* 0x0000002da7a07c24 */ /* 0x000fe2000f8e02a0 */
[----:B------:R-:W-:Y:S01]  /*7980*/  SHF.R.S32.HI R194, RZ, 0x18, R246 ;  /* 0x00000018ffc27819 */ /* 0x000fe200000114f6 */
[----:B------:R-:W-:Y:S01]  /*7990*/  IMAD R161, R202, UR45, R161 ;  /* 0x0000002dcaa17c24 */ /* 0x000fe2000f8e02a1 */
[----:B------:R-:W-:Y:S01]  /*79a0*/  MOV R246, R215 ;  /* 0x000000d700f67202 */ /* 0x000fe20000000f00 */
[----:B------:R-:W-:Y:S01]  /*79b0*/  IMAD R151, R151, UR37, RZ ;  /* 0x0000002597977c24 */ /* 0x000fe2000f8e02ff */
[----:B------:R-:W-:Y:S01]  /*79c0*/  MOV R185, R166 ;  /* 0x000000a600b97202 */ /* 0x000fe20000000f00 */
[----:B------:R-:W-:Y:S01]  /*79d0*/  IMAD R120, R120, UR37, RZ ;  /* 0x0000002578787c24 */ /* 0x000fe2000f8e02ff */
[----:B------:R-:W-:Y:S01]  /*79e0*/  SHF.R.S32.HI R166, RZ, 0x18, R247 ;  /* 0x00000018ffa67819 */ /* 0x000fe200000114f7 */
[----:B------:R-:W-:Y:S01]  /*79f0*/  IMAD R121, R121, UR37, RZ ;  /* 0x0000002579797c24 */ /* 0x000fe2000f8e02ff */
[----:B------:R-:W-:Y:S01]  /*7a00*/  SHF.R.S32.HI R167, RZ, 0x18, R246 ;  /* 0x00000018ffa77819 */ /* 0x000fe200000114f6 */
[----:B------:R-:W-:Y:S01]  /*7a10*/  IMAD R136, R185, UR45, R136 ;  /* 0x0000002db9887c24 */ /* 0x000fe2000f8e0288 */
[----:B------:R-:W-:Y:S01]  /*7a20*/  SHF.R.S32.HI R186, RZ, 0x18, R209 ;  /* 0x00000018ffba7819 */ /* 0x000fe200000114d1 */
[----:B------:R-:W-:Y:S01]  /*7a30*/  IMAD R137, R166, UR45, R137 ;  /* 0x0000002da6897c24 */ /* 0x000fe2000f8e0289 */
[----:B------:R-:W-:Y:S01]  /*7a40*/  SHF.R.S32.HI R166, RZ, 0x18, R164 ;  /* 0x00000018ffa67819 */ /* 0x000fe200000114a4 */
[----:B------:R-:W-:Y:S01]  /*7a50*/  IMAD.MOV.U32 R185, RZ, RZ, R169 ;  /* 0x000000ffffb97224 */ /* 0x000fe200078e00a9 */
[----:B------:R-:W-:Y:S01]  /*7a60*/  PRMT R172, R214, 0x8880, RZ ;  /* 0x00008880d6ac7816 */ /* 0x000fe200000000ff */
[----:B------:R-:W-:Y:S01]  /*7a70*/  IMAD R138, R167, UR45, R138 ;  /* 0x0000002da78a7c24 */ /* 0x000fe2000f8e028a */
[----:B------:R-:W-:Y:S01]  /*7a80*/  SHF.R.S32.HI R167, RZ, 0x18, R163 ;  /* 0x00000018ffa77819 */ /* 0x000fe200000114a3 */
[----:B------:R-:W-:Y:S01]  /*7a90*/  IMAD R139, R204, UR45, R139 ;  /* 0x0000002dcc8b7c24 */ /* 0x000fe2000f8e028b */
[----:B------:R-:W-:Y:S01]  /*7aa0*/  SHF.L.U32 R171, R214, 0x10, RZ ;  /* 0x00000010d6ab7819 */ /* 0x000fe200000006ff */
[----:B------:R-:W-:Y:S01]  /*7ab0*/  IMAD R140, R185, UR45, R140 ;  /* 0x0000002db98c7c24 */ /* 0x000fe2000f8e028c */
[----:B------:R-:W-:Y:S01]  /*7ac0*/  MOV R185, R219 ;  /* 0x000000db00b97202 */ /* 0x000fe20000000f00 */
[----:B------:R-:W-:Y:S01]  /*7ad0*/  IMAD R141, R166, UR45, R141 ;  /* 0x0000002da68d7c24 */ /* 0x000fe2000f8e028d */
[----:B------:R-:W-:Y:S01]  /*7ae0*/  SHF.R.S32.HI R166, RZ, 0x18, R175 ;  /* 0x00000018ffa67819 */ /* 0x000fe200000114af */
[----:B------:R-:W-:Y:S01]  /*7af0*/  IMAD R142, R167, UR45, R142 ;  /* 0x0000002da78e7c24 */ /* 0x000fe2000f8e028e */
[----:B------:R-:W-:Y:S01]  /*7b00*/  SHF.R.S32.HI R167, RZ, 0x18, R180 ;  /* 0x00000018ffa77819 */ /* 0x000fe200000114b4 */
[----:B------:R-:W-:Y:S01]  /*7b10*/  IMAD R143, R206, UR45, R143 ;  /* 0x0000002dce8f7c24 */ /* 0x000fe2000f8e028f */
        /* <DEDUP_REMOVED lines=8> */
[----:B------:R-:W-:Y:S01]  /*7ba0*/  MOV R199, R203 ;  /* 0x000000cb00c77202 */ /* 0x000fe20000000f00 */
[----:B------:R-:W-:Y:S01]  /*7bb0*/  IMAD R148, R185, UR45, R148 ;  /* 0x0000002db9947c24 */ /* 0x000fe2000f8e0294 */
[----:B------:R-:W-:Y:S01]  /*7bc0*/  PRMT R205, R221, 0x8880, RZ ;  /* 0x00008880ddcd7816 */ /* 0x000fe200000000ff */
[----:B------:R-:W-:Y:S01]  /*7bd0*/  IMAD R149, R166, UR45, R149 ;  /* 0x0000002da6957c24 */ /* 0x000fe2000f8e0295 */
[----:B------:R-:W-:Y:S01]  /*7be0*/  SHF.R.S32.HI R166, RZ, 0x18, R184 ;  /* 0x00000018ffa67819 */ /* 0x000fe200000114b8 */
[----:B------:R-:W-:Y:S01]  /*7bf0*/  IMAD.MOV.U32 R185, RZ, RZ, R186 ;  /* 0x000000ffffb97224 */ /* 0x000fe200078e00ba */
[----:B------:R-:W-:Y:S01]  /*7c00*/  SHF.R.S32.HI R186, RZ, 0x18, R181 ;  /* 0x00000018ffba7819 */ /* 0x000fe200000114b5 */
[----:B------:R-:W-:Y:S01]  /*7c10*/  IMAD R150, R167, UR45, R150 ;  /* 0x0000002da7967c24 */ /* 0x000fe2000f8e0296 */
[----:B------:R-:W-:Y:S01]  /*7c20*/  SHF.R.S32.HI R167, RZ, 0x18, R183 ;  /* 0x00000018ffa77819 */ /* 0x000fe200000114b7 */
[----:B------:R-:W-:Y:S01]  /*7c30*/  IMAD R151, R210, UR45, R151 ;  /* 0x0000002dd2977c24 */ /* 0x000fe2000f8e0297 */
[----:B------:R-:W-:Y:S01]  /*7c40*/  SHF.L.U32 R201, R221, 0x8, RZ ;  /* 0x00000008ddc97819 */ /* 0x000fe200000006ff */
[----:B------:R-:W-:Y:S01]  /*7c50*/  IMAD R122, R122, UR37, RZ ;  /* 0x000000257a7a7c24 */ /* 0x000fe2000f8e02ff */
[----:B------:R-:W-:Y:S01]  /*7c60*/  SHF.R.S32.HI R198, RZ, 0x18, R221 ;  /* 0x00000018ffc67819 */ /* 0x000fe200000114dd */
[----:B------:R-:W-:Y:S01]  /*7c70*/  IMAD R120, R185, UR45, R120 ;  /* 0x0000002db9787c24 */ /* 0x000fe2000f8e0278 */
[----:B------:R-:W-:Y:S01]  /*7c80*/  MOV R185, R182 ;  /* 0x000000b600b97202 */ /* 0x000fe20000000f00 */
[----:B------:R-:W-:Y:S01]  /*7c90*/  IMAD R123, R123, UR37, RZ ;  /* 0x000000257b7b7c24 */ /* 0x000fe2000f8e02ff */
[----:B------:R-:W-:Y:S01]  /*7ca0*/  SHF.R.S32.HI R214, RZ, 0x18, R214 ;  /* 0x00000018ffd67819 */ /* 0x000fe200000114d6 */
[----:B------:R-:W-:Y:S01]  /*7cb0*/  IMAD R121, R166, UR45, R121 ;  /* 0x0000002da6797c24 */ /* 0x000fe2000f8e0279 */
[----:B------:R-:W-:Y:S01]  /*7cc0*/  SHF.R.S32.HI R166, RZ, 0x18, R171 ;  /* 0x00000018ffa67819 */ /* 0x000fe200000114ab */
[----:B------:R-:W-:Y:S01]  /*7cd0*/  IMAD R124, R124, UR37, RZ ;  /* 0x000000257c7c7c24 */ /* 0x000fe2000f8e02ff */
[C---:B------:R-:W-:Y:S01]  /*7ce0*/  PRMT R169, R240.reuse, 0x8880, RZ ;  /* 0x00008880f0a97816 */ /* 0x040fe200000000ff */
[----:B------:R-:W-:Y:S01]  /*7cf0*/  IMAD R122, R167, UR45, R122 ;  /* 0x0000002da77a7c24 */ /* 0x000fe2000f8e027a */
[----:B------:R-:W-:Y:S01]  /*7d00*/  SHF.R.S32.HI R167, RZ, 0x18, R177 ;  /* 0x00000018ffa77819 */ /* 0x000fe200000114b1 */
[----:B------:R-:W-:Y:S01]  /*7d10*/  IMAD R125, R125, UR37, RZ ;  /* 0x000000257d7d7c24 */ /* 0x000fe2000f8e02ff */
[----:B------:R-:W-:Y:S01]  /*7d20*/  SHF.L.U32 R164, R240, 0x10, RZ ;  /* 0x00000010f0a47819 */ /* 0x000fe200000006ff */
[----:B------:R-:W-:Y:S01]  /*7d30*/  IMAD R123, R188, UR45, R123 ;  /* 0x0000002dbc7b7c24 */ /* 0x000fe2000f8e027b */
[----:B------:R-:W-:Y:S01]  /*7d40*/  SHF.L.U32 R163, R240, 0x8, RZ ;  /* 0x00000008f0a37819 */ /* 0x000fe200000006ff */
[----:B------:R-:W-:Y:S01]  /*7d50*/  IMAD R126, R126, UR37, RZ ;  /* 0x000000257e7e7c24 */ /* 0x000fe2000f8e02ff */
[----:B------:R-:W-:Y:S01]  /*7d60*/  SHF.R.S32.HI R202, RZ, 0x18, R240 ;  /* 0x00000018ffca7819 */ /* 0x000fe200000114f0 */
[----:B------:R-:W-:Y:S01]  /*7d70*/  IMAD R124, R185, UR45, R124 ;  /* 0x0000002db97c7c24 */ /* 0x000fe2000f8e027c */
[----:B------:R-:W-:Y:S01]  /*7d80*/  MOV R185, R172 ;  /* 0x000000ac00b97202 */ /* 0x000fe20000000f00 */
[----:B------:R-:W-:Y:S01]  /*7d90*/  IMAD R127, R127, UR37, RZ ;  /* 0x000000257f7f7c24 */ /* 0x000fe2000f8e02ff */
[C---:B------:R-:W-:Y:S01]  /*7da0*/  PRMT R247, R241.reuse, 0x8880, RZ ;  /* 0x00008880f1f77816 */ /* 0x040fe200000000ff */
[----:B------:R-:W-:Y:S01]  /*7db0*/  IMAD R125, R186, UR45, R125 ;  /* 0x0000002dba7d7c24 */ /* 0x000fe2000f8e027d */
[----:B------:R-:W-:Y:S01]  /*7dc0*/  SHF.L.U32 R240, R241, 0x8, RZ ;  /* 0x00000008f1f07819 */ /* 0x000fe200000006ff */
[----:B------:R-:W-:Y:S01]  /*7dd0*/  IMAD R128, R128, UR37, RZ ;  /* 0x0000002580807c24 */ /* 0x000fe2000f8e02ff */
[----:B------:R-:W-:Y:S01]  /*7de0*/  SHF.R.S32.HI R204, RZ, 0x18, R241 ;  /* 0x00000018ffcc7819 */ /* 0x000fe200000114f1 */
[----:B------:R-:W-:Y:S01]  /*7df0*/  IMAD R126, R167, UR45, R126 ;  /* 0x0000002da77e7c24 */ /* 0x000fe2000f8e027e */
[----:B------:R-:W-:Y:S01]  /*7e00*/  SHF.R.S32.HI R167, RZ, 0x18, R165 ;  /* 0x00000018ffa77819 */ /* 0x000fe200000114a5 */
[----:B------:R-:W-:Y:S01]  /*7e10*/  IMAD R129, R129, UR37, RZ ;  /* 0x0000002581817c24 */ /* 0x000fe2000f8e02ff */
[----:B------:R-:W-:Y:S01]  /*7e20*/  I2IP.S8.S32.SAT R16, R17, R16, RZ ;  /* 0x0000001011107239 */ /* 0x000fe200000014ff */
[----:B------:R-:W-:Y:S01]  /*7e30*/  IMAD.U32 R203, R221, 0x10000, RZ ;  /* 0x00010000ddcb7824 */ /* 0x000fe200078e00ff */
[----:B------:R-:W-:Y:S01]  /*7e40*/  MOV R221, R199 ;  /* 0x000000c700dd7202 */ /* 0x000fe20000000f00 */
[----:B------:R-:W-:Y:S01]  /*7e50*/  IMAD R127, R212, UR45, R127 ;  /* 0x0000002dd47f7c24 */ /* 0x000fe2000f8e027f */
[----:B------:R-:W-:Y:S01]  /*7e60*/  PRMT R217, R220, 0x8880, RZ ;  /* 0x00008880dcd97816 */ /* 0x000fe200000000ff */
[----:B------:R-:W-:Y:S01]  /*7e70*/  IMAD R130, R130, UR37, RZ ;  /* 0x0000002582827c24 */ /* 0x000fe2000f8e02ff */
[C---:B------:R-:W-:Y:S01]  /*7e80*/  SHF.L.U32 R215, R220.reuse, 0x10, RZ ;  /* 0x00000010dcd77819 */ /* 0x040fe200000006ff */
[----:B------:R-:W-:Y:S01]  /*7e90*/  IMAD R128, R185, UR45, R128 ;  /* 0x0000002db9807c24 */ /* 0x000fe2000f8e0280 */
[----:B------:R-:W-:Y:S01]  /*7ea0*/  MOV R185, R252 ;  /* 0x000000fc00b97202 */ /* 0x000fe20000000f00 */
[----:B------:R-:W-:Y:S01]  /*7eb0*/  IMAD R131, R131, UR37, RZ ;  /* 0x0000002583837c24 */ /* 0x000fe2000f8e02ff */
[----:B------:R-:W-:Y:S01]  /*7ec0*/  SHF.L.U32 R211, R220, 0x8, RZ ;  /* 0x00000008dcd37819 */ /* 0x000fe200000006ff */
[----:B------:R-:W-:Y:S01]  /*7ed0*/  IMAD.U32 R246, R241, 0x10000, RZ ;  /* 0x00010000f1f67824 */ /* 0x000fe200078e00ff */
[----:B------:R-:W-:Y:S01]  /*7ee0*/  MOV R241, R221 ;  /* 0x000000dd00f17202 */ /* 0x000fe20000000f00 */
[----:B------:R-:W-:Y:S01]  /*7ef0*/  IMAD R129, R166, UR45, R129 ;  /* 0x0000002da6817c24 */ /* 0x000fe2000f8e0281 */
[----:B------:R-:W-:Y:S01]  /*7f00*/  SHF.R.S32.HI R166, RZ, 0x18, R249 ;  /* 0x00000018ffa67819 */ /* 0x000fe200000114f9 */
[----:B------:R-:W-:Y:S01]  /*7f10*/  IMAD R132, R132, UR37, RZ ;  /* 0x0000002584847c24 */ /* 0x000fe2000f8e02ff */
[----:B------:R-:W-:Y:S01]  /*7f20*/  MOV R186, R241 ;  /* 0x000000f100ba7202 */ /* 0x000fe20000000f00 */
[----:B------:R-:W-:Y:S01]  /*7f30*/  IMAD R130, R167, UR45, R130 ;  /* 0x0000002da7827c24 */ /* 0x000fe2000f8e0282 */
[----:B------:R-:W-:Y:S01]  /*7f40*/  SHF.R.S32.HI R167, RZ, 0x18, R248 ;  /* 0x00000018ffa77819 */ /* 0x000fe200000114f8 */
[----:B------:R-:W-:Y:S01]  /*7f50*/  IMAD R133, R133, UR37, RZ ;  /* 0x0000002585857c24 */ /* 0x000fe2000f8e02ff */
[----:B------:R-:W-:Y:S01]  /*7f60*/  SHF.R.S32.HI R196, RZ, 0x18, R220 ;  /* 0x00000018ffc47819 */ /* 0x000fe200000114dc */
[----:B------:R-:W-:Y:S01]  /*7f70*/  IMAD R131, R214, UR45, R131 ;  /* 0x0000002dd6837c24 */ /* 0x000fe2000f8e0283 */
[----:B------:R-:W-:Y:S01]  /*7f80*/  PRMT R199, R222, 0x8880, RZ ;  /* 0x00008880dec77816 */ /* 0x000fe200000000ff */
[----:B------:R-:W-:Y:S01]  /*7f90*/  IMAD R134, R134, UR37, RZ ;  /* 0x0000002586867c24 */ /* 0x000fe2000f8e02ff */
[----:B------:R-:W-:Y:S01]  /*7fa0*/  SHF.L.U32 R197, R222, 0x10, RZ ;  /* 0x00000010dec57819 */ /* 0x000fe200000006ff */
[----:B------:R-:W-:Y:S01]  /*7fb0*/  IMAD R132, R185, UR45, R132 ;  /* 0x0000002db9847c24 */ /* 0x000fe2000f8e0284 */
[----:B------:R-:W-:Y:S01]  /*7fc0*/  MOV R185, R186 ;  /* 0x000000ba00b97202 */ /* 0x000fe20000000f00 */
[----:B------:R-:W-:Y:S01]  /*7fd0*/  IMAD R135, R135, UR37, RZ ;  /* 0x0000002587877c24 */ /* 0x000fe2000f8e02ff */
[----:B------:R-:W-:Y:S01]  /*7fe0*/  SHF.R.S32.HI R186, RZ, 0x18, R168 ;  /* 0x00000018ffba7819 */ /* 0x000fe200000114a8 */
[----:B------:R-:W-:Y:S01]  /*7ff0*/  IMAD R133, R166, UR45, R133 ;  /* 0x0000002da6857c24 */ /* 0x000fe2000f8e0285 */
[----:B------:R-:W-:Y:S01]  /*8000*/  PRMT R166, R236, 0x8880, RZ ;  /* 0x00008880eca67816 */ /* 0x000fe200000000ff */
[----:B------:R-:W-:Y:S01]  /*8010*/  IMAD R104, R104, UR37, RZ ;  /* 0x0000002568687c24 */ /* 0x000fe2000f8e02ff */
[----:B------:R-:W-:Y:S01]  /*8020*/  PRMT R193, R223, 0x8880, RZ ;  /* 0x00008880dfc17816 */ /* 0x000fe200000000ff */
[----:B------:R-:W-:Y:S01]  /*8030*/  IMAD R134, R167, UR45, R134 ;  /* 0x0000002da7867c24 */ /* 0x000fe2000f8e0286 */
[----:B------:R-:W-:Y:S01]  /*8040*/  SHF.R.S32.HI R167, RZ, 0x18, R178 ;  /* 0x00000018ffa77819 */ /* 0x000fe200000114b2 */
[----:B------:R-:W-:Y:S01]  /*8050*/  IMAD R135, R216, UR45, R135 ;  /* 0x0000002dd8877c24 */ /* 0x000fe2000f8e0287 */
[----:B------:R-:W-:Y:S01]  /*8060*/  MOV R178, R166 ;  /* 0x000000a600b27202 */ /* 0x000fe20000000f00 */
[----:B------:R-:W-:Y:S01]  /*8070*/  IMAD R105, R105, UR37, RZ ;  /* 0x0000002569697c24 */ /* 0x000fe2000f8e02ff */
[----:B------:R-:W-:Y:S01]  /*8080*/  SHF.R.S32.HI R166, RZ, 0x18, R174 ;  /* 0x00000018ffa67819 */ /* 0x000fe200000114ae */
[----:B------:R-:W-:Y:S01]  /*8090*/  IMAD R104, R185, UR45, R104 ;  /* 0x0000002db9687c24 */ /* 0x000fe2000f8e0268 */
[----:B------:R-:W-:Y:S01]  /*80a0*/  MOV R185, R176 ;  /* 0x000000b000b97202 */ /* 0x000fe20000000f00 */
[----:B------:R-:W-:Y:S01]  /*80b0*/  IMAD R106, R106, UR37, RZ ;  /* 0x000000256a6a7c24 */ /* 0x000fe2000f8e02ff */
[----:B------:R-:W-:Y:S01]  /*80c0*/  I2IP.S8.S32.SAT R176, R15, R14, R16 ;  /* 0x0000000e0fb07239 */ /* 0x000fe20000001410 */
[----:B------:R-:W-:Y:S01]  /*80d0*/  IMAD R107, R107, UR37, RZ ;  /* 0x000000256b6b7c24 */ /* 0x000fe2000f8e02ff */
[----:B------:R-:W-:Y:S01]  /*80e0*/  SHF.R.S32.HI R200, RZ, 0x18, R222 ;  /* 0x00000018ffc87819 */ /* 0x000fe200000114de */
[----:B------:R-:W-:Y:S01]  /*80f0*/  IMAD R105, R186, UR45, R105 ;  /* 0x0000002dba697c24 */ /* 0x000fe2000f8e0269 */
[----:B------:R-:W-:Y:S01]  /*8100*/  SHF.R.S32.HI R186, RZ, 0x18, R244 ;  /* 0x00000018ffba7819 */ /* 0x000fe200000114f4 */
[----:B------:R-:W-:Y:S01]  /*8110*/  IMAD R108, R108, UR37, RZ ;  /* 0x000000256c6c7c24 */ /* 0x000fe2000f8e02ff */
[----:B------:R-:W-:Y:S01]  /*8120*/  SHF.L.U32 R191, R223, 0x10, RZ ;  /* 0x00000010dfbf7819 */ /* 0x000fe200000006ff */
[----:B------:R-:W-:Y:S01]  /*8130*/  IMAD R106, R167, UR45, R106 ;  /* 0x0000002da76a7c24 */ /* 0x000fe2000f8e026a */
[----:B------:R-:W-:Y:S01]  /*8140*/  SHF.R.S32.HI R167, RZ, 0x18, R170 ;  /* 0x00000018ffa77819 */ /* 0x000fe200000114aa */
[----:B------:R-:W-:Y:S01]  /*8150*/  IMAD R109, R109, UR37, RZ ;  /* 0x000000256d6d7c24 */ /* 0x000fe2000f8e02ff */
[----:B------:R-:W-:Y:S01]  /*8160*/  PRMT R170, R232, 0x8880, RZ ;  /* 0x00008880e8aa7816 */ /* 0x000fe200000000ff */
[----:B------:R-:W-:Y:S01]  /*8170*/  IMAD R107, R190, UR45, R107 ;  /* 0x0000002dbe6b7c24 */ /* 0x000fe2000f8e026b */
[----:B------:R-:W-:Y:S01]  /*8180*/  SHF.L.U32 R189, R223, 0x8, RZ ;  /* 0x00000008dfbd7819 */ /* 0x000fe200000006ff */
[----:B------:R-:W-:Y:S01]  /*8190*/  IMAD R110, R110, UR37, RZ ;  /* 0x000000256e6e7c24 */ /* 0x000fe2000f8e02ff */
[----:B------:R-:W-:Y:S01]  /*81a0*/  SHF.R.S32.HI R220, RZ, 0x18, R223 ;  /* 0x00000018ffdc7819 */ /* 0x000fe200000114df */
[----:B------:R-:W-:Y:S01]  /*81b0*/  IMAD R108, R185, UR45, R108 ;  /* 0x0000002db96c7c24 */ /* 0x000fe2000f8e026c */
[----:B------:R-:W-:Y:S01]  /*81c0*/  MOV R185, R162 ;  /* 0x000000a200b97202 */ /* 0x000fe20000000f00 */
[----:B------:R-:W-:Y:S01]  /*81d0*/  IMAD R111, R111, UR37, RZ ;  /* 0x000000256f6f7c24 */ /* 0x000fe2000f8e02ff */
[----:B------:R-:W-:Y:S01]  /*81e0*/  SHF.L.U32 R162, R232, 0x10, RZ ;  /* 0x00000010e8a27819 */ /* 0x000fe200000006ff */
        /* <DEDUP_REMOVED lines=13> */
[----:B------:R-:W-:Y:S01]  /*82c0*/  PRMT R213, R243, 0x8880, RZ ;  /* 0x00008880f3d57816 */ /* 0x000fe200000000ff */
[----:B------:R-:W-:Y:S01]  /*82d0*/  IMAD R115, R115, UR37, RZ ;  /* 0x0000002573737c24 */ /* 0x000fe2000f8e02ff */
[----:B------:R-:W-:Y:S01]  /*82e0*/  SHF.R.S32.HI R206, RZ, 0x18, R242 ;  /* 0x00000018ffce7819 */ /* 0x000fe200000114f2 */
[----:B------:R-:W-:Y:S01]  /*82f0*/  IMAD R113, R166, UR45, R113 ;  /* 0x0000002da6717c24 */ /* 0x000fe2000f8e0271 */
[----:B------:R-:W-:Y:S01]  /*8300*/  SHF.R.S32.HI R166, RZ, 0x18, R232 ;  /* 0x00000018ffa67819 */ /* 0x000fe200000114e8 */
[----:B------:R-:W-:Y:S01]  /*8310*/  IMAD R116, R116, UR37, RZ ;  /* 0x0000002574747c24 */ /* 0x000fe2000f8e02ff */
[----:B------:R-:W-:Y:S01]  /*8320*/  PRMT R232, R235, 0x8880, RZ ;  /* 0x00008880ebe87816 */ /* 0x000fe200000000ff */
[----:B------:R-:W-:Y:S01]  /*8330*/  IMAD.MOV.U32 R185, RZ, RZ, R245 ;  /* 0x000000ffffb97224 */ /* 0x000fe200078e00f5 */
[----:B------:R-:W-:Y:S01]  /*8340*/  SHF.L.U32 R209, R243, 0x10, RZ ;  /* 0x00000010f3d17819 */ /* 0x000fe200000006ff */
[----:B------:R-:W-:Y:S01]  /*8350*/  IMAD R114, R167, UR45, R114 ;  /* 0x0000002da7727c24 */ /* 0x000fe2000f8e0272 */
[----:B------:R-:W-:Y:S01]  /*8360*/  SHF.L.U32 R167, R235, 0x8, RZ ;  /* 0x00000008eba77819 */ /* 0x000fe200000006ff */
[----:B------:R-:W-:Y:S01]  /*8370*/  IMAD R115, R194, UR45, R115 ;  /* 0x0000002dc2737c24 */ /* 0x000fe2000f8e0273 */
[----:B------:R-:W-:Y:S01]  /*8380*/  SHF.L.U32 R207, R243, 0x8, RZ ;  /* 0x00000008f3cf7819 */ /* 0x000fe200000006ff */
[----:B------:R-:W-:Y:S01]  /*8390*/  IMAD R116, R185, UR45, R116 ;  /* 0x0000002db9747c24 */ /* 0x000fe2000f8e0274 */
[----:B------:R-:W-:Y:S01]  /*83a0*/  SHF.L.U32 R185, R235, 0x10, RZ ;  /* 0x00000010ebb97819 */ /* 0x000fe200000006ff */
[----:B------:R-:W-:Y:S01]  /*83b0*/  IMAD R117, R117, UR37, RZ ;  /* 0x0000002575757c24 */ /* 0x000fe2000f8e02ff */
[----:B------:R-:W-:Y:S01]  /*83c0*/  I2IP.S8.S32.SAT R235, R13, R12, RZ ;  /* 0x0000000c0deb7239 */ /* 0x000fe200000014ff */
[----:B------:R-:W-:Y:S01]  /*83d0*/  IMAD.SHL.U32 R195, R222, 0x100, RZ ;  /* 0x00000100dec37824 */ /* 0x000fe200078e00ff */
[----:B------:R-:W-:Y:S01]  /*83e0*/  PRMT R184, R224, 0x8880, RZ ;  /* 0x00008880e0b87816 */ /* 0x000fe200000000ff */
[----:B------:R-:W-:Y:S01]  /*83f0*/  IMAD R117, R186, UR45, R117 ;  /* 0x0000002dba757c24 */ /* 0x000fe2000f8e0275 */
[----:B------:R-:W-:Y:S01]  /*8400*/  I2IP.S8.S32.SAT R174, R11, R10, R235 ;  /* 0x0000000a0bae7239 */ /* 0x000fe200000014eb */
[----:B------:R-:W-:Y:S01]  /*8410*/  IMAD.U32 R221, R242, 0x10000, RZ ;  /* 0x00010000f2dd7824 */ /* 0x000fe200078e00ff */
[----:B------:R-:W-:Y:S01]  /*8420*/  SHF.R.S32.HI R222, RZ, 0x18, R243 ;  /* 0x00000018ffde7819 */ /* 0x000fe200000114f3 */
[C---:B------:R-:W-:Y:S01]  /*8430*/  IMAD.U32 R180, R225.reuse, 0x10000, RZ ;  /* 0x00010000e1b47824 */ /* 0x040fe200078e00ff */
[----:B------:R-:W-:Y:S01]  /*8440*/  SHF.L.U32 R183, R224, 0x10, RZ ;  /* 0x00000010e0b77819 */ /* 0x000fe200000006ff */
[----:B------:R-:W-:Y:S01]  /*8450*/  IMAD.SHL.U32 R177, R236, 0x100, RZ ;  /* 0x00000100ecb17824 */ /* 0x000fe200078e00ff */
[----:B------:R-:W-:Y:S01]  /*8460*/  SHF.L.U32 R182, R224, 0x8, RZ ;  /* 0x00000008e0b67819 */ /* 0x000fe200000006ff */
        /* <DEDUP_REMOVED lines=10> */
[----:B------:R-:W-:Y:S01]  /*8510*/  IMAD.SHL.U32 R225, R227, 0x100, RZ ;  /* 0x00000100e3e17824 */ /* 0x000fe200078e00ff */
[C---:B------:R-:W-:Y:S01]  /*8520*/  SHF.L.U32 R173, R226.reuse, 0x10, RZ ;  /* 0x00000010e2ad7819 */ /* 0x040fe200000006ff */
        /* <DEDUP_REMOVED lines=16> */
[----:B------:R-:W-:Y:S01]  /*8630*/  IMAD.U32 R236, R239, 0x10000, RZ ;  /* 0x00010000efec7824 */ /* 0x000fe200078e00ff */
        /* <DEDUP_REMOVED lines=8> */
[C---:B------:R-:W-:Y:S01]  /*86c0*/  SHF.L.U32 R249, R238.reuse, 0x10, RZ ;  /* 0x00000010eef97819 */ /* 0x040fe200000006ff */
        /* <DEDUP_REMOVED lines=9> */
[----:B------:R-:W-:Y:S01]  /*8760*/  SHF.R.S32.HI R226, RZ, 0x18, R239 ;  /* 0x00000018ffe27819 */ /* 0x000fe200000114ef */
[----:B------:R-:W-:Y:S01]  /*8770*/  IMAD R75, R75, UR37, RZ ;  /* 0x000000254b4b7c24 */ /* 0x000fe2000f8e02ff */
[C---:B------:R-:W-:Y:S01]  /*8780*/  PRMT R250, R233.reuse, 0x8880, RZ ;  /* 0x00008880e9fa7816 */ /* 0x040fe200000000ff */
[----:B------:R-:W-:Y:S01]  /*8790*/  IMAD R76, R76, UR37, RZ ;  /* 0x000000254c4c7c24 */ /* 0x000fe2000f8e02ff */
[----:B------:R-:W-:Y:S01]  /*87a0*/  SHF.L.U32 R245, R233, 0x10, RZ ;  /* 0x00000010e9f57819 */ /* 0x000fe200000006ff */
[----:B------:R-:W-:Y:S01]  /*87b0*/  IMAD R77, R77, UR37, RZ ;  /* 0x000000254d4d7c24 */ /* 0x000fe2000f8e02ff */
[----:B------:R-:W-:Y:S01]  /*87c0*/  SHF.L.U32 R244, R233, 0x8, RZ ;  /* 0x00000008e9f47819 */ /* 0x000fe200000006ff */
[----:B------:R-:W-:Y:S01]  /*87d0*/  IMAD R78, R78, UR37, RZ ;  /* 0x000000254e4e7c24 */ /* 0x000fe2000f8e02ff */
[----:B------:R-:W-:Y:S01]  /*87e0*/  SHF.R.S32.HI R186, RZ, 0x18, R233 ;  /* 0x00000018ffba7819 */ /* 0x000fe200000114e9 */
[----:B------:R-:W-:Y:S01]  /*87f0*/  IMAD R79, R79, UR37, RZ ;  /* 0x000000254f4f7c24 */ /* 0x000fe2000f8e02ff */
[----:B------:R-:W-:Y:S01]  /*8800*/  I2IP.S8.S32.SAT R4, R5, R4, RZ ;  /* 0x0000000405047239 */ /* 0x000fe200000014ff */
[----:B------:R-:W-:Y:S01]  /*8810*/  IMAD R80, R80, UR37, RZ ;  /* 0x0000002550507c24 */ /* 0x000fe2000f8e02ff */
[C---:B------:R-:W-:Y:S01]  /*8820*/  PRMT R239, R234.reuse, 0x8880, RZ ;  /* 0x00008880eaef7816 */ /* 0x040fe200000000ff */
[----:B------:R-:W-:Y:S01]  /*8830*/  IMAD R81, R81, UR37, RZ ;  /* 0x0000002551517c24 */ /* 0x000fe2000f8e02ff */
[----:B------:R-:W-:Y:S01]  /*8840*/  SHF.L.U32 R233, R234, 0x8, RZ ;  /* 0x00000008eae97819 */ /* 0x000fe200000006ff */
[----:B------:R-:W-:Y:S01]  /*8850*/  IMAD R82, R82, UR37, RZ ;  /* 0x0000002552527c24 */ /* 0x000fe2000f8e02ff */
[----:B------:R-:W-:Y:S01]  /*8860*/  SHF.R.S32.HI R190, RZ, 0x18, R234 ;  /* 0x00000018ffbe7819 */ /* 0x000fe200000114ea */
[----:B------:R-:W-:Y:S01]  /*8870*/  IMAD R83, R83, UR37, RZ ;  /* 0x0000002553537c24 */ /* 0x000fe2000f8e02ff */
[----:B------:R-:W-:Y:S01]  /*8880*/  I2IP.S8.S32.SAT R234, R9, R8, RZ ;  /* 0x0000000809ea7239 */ /* 0x000fe200000014ff */
[----:B------:R-:W-:Y:S01]  /*8890*/  IMAD R84, R84, UR37, RZ ;  /* 0x0000002554547c24 */ /* 0x000fe2000f8e02ff */
[----:B------:R-:W-:Y:S01]  /*88a0*/  I2IP.S8.S32.SAT R20, R21, R20, RZ ;  /* 0x0000001415147239 */ /* 0x000fe200000014ff */
[----:B------:R-:W-:Y:S01]  /*88b0*/  IMAD R85, R85, UR37, RZ ;  /* 0x0000002555557c24 */ /* 0x000fe2000f8e02ff */
[----:B------:R-:W-:Y:S01]  /*88c0*/  I2IP.S8.S32.SAT R0, R3, R0, R4 ;  /* 0x0000000003007239 */ /* 0x000fe20000001404 */
[----:B------:R-:W-:Y:S01]  /*88d0*/  IMAD R86, R86, UR37, RZ ;  /* 0x0000002556567c24 */ /* 0x000fe2000f8e02ff */
[----:B------:R-:W-:Y:S01]  /*88e0*/  I2IP.S8.S32.SAT R194, R7, R6, R234 ;  /* 0x0000000607c27239 */ /* 0x000fe200000014ea */
[----:B------:R-:W-:Y:S01]  /*88f0*/  IMAD R87, R87, UR37, RZ ;  /* 0x0000002557577c24 */ /* 0x000fe2000f8e02ff */
[----:B------:R-:W-:Y:S01]  /*8900*/  I2IP.S8.S32.SAT R3, R19, R18, R20 ;  /* 0x0000001213037239 */ /* 0x000fe20000001414 */
[----:B------:R-:W-:Y:S01]  /*8910*/  IMAD R56, R56, UR37, RZ ;  /* 0x0000002538387c24 */ /* 0x000fe2000f8e02ff */
[----:B------:R-:W-:Y:S01]  /*8920*/  I2IP.S8.S32.SAT R150, R151, R150, RZ ;  /* 0x0000009697967239 */ /* 0x000fe200000014ff */
[----:B------:R-:W-:Y:S01]  /*8930*/  IMAD R57, R57, UR37, RZ ;  /* 0x0000002539397c24 */ /* 0x000fe2000f8e02ff */
[----:B------:R-:W-:Y:S01]  /*8940*/  MOV R151, R176 ;  /* 0x000000b000977202 */ /* 0x000fe20000000f00 */
[----:B------:R-:W-:Y:S01]  /*8950*/  IMAD R58, R58, UR37, RZ ;  /* 0x000000253a3a7c24 */ /* 0x000fe2000f8e02ff */
[----:B------:R-:W-:Y:S01]  /*8960*/  I2IP.S8.S32.SAT R235, R157, R156, RZ ;  /* 0x0000009c9deb7239 */ /* 0x000fe200000014ff */
[----:B------:R-:W-:Y:S01]  /*8970*/  IMAD R59, R59, UR37, RZ ;  /* 0x000000253b3b7c24 */ /* 0x000fe2000f8e02ff */
[----:B------:R-:W-:Y:S01]  /*8980*/  I2IP.S8.S32.SAT R160, R161, R160, RZ ;  /* 0x000000a0a1a07239 */ /* 0x000fe200000014ff */
        /* <DEDUP_REMOVED lines=15> */
[----:B------:R-:W-:Y:S01]  /*8a80*/  I2IP.S8.S32.SAT R106, R107, R106, RZ ;  /* 0x0000006a6b6a7239 */ /* 0x000fe200000014ff */
[----:B------:R-:W-:Y:S01]  /*8a90*/  IMAD R68, R68, UR37, RZ ;  /* 0x0000002544447c24 */ /* 0x000fe2000f8e02ff */
[----:B------:R-:W-:Y:S01]  /*8aa0*/  SHF.R.S32.HI R121, RZ, 0x18, R187 ;  /* 0x00000018ff797819 */ /* 0x000fe200000114bb */
[----:B------:R-:W-:Y:S01]  /*8ab0*/  IMAD R69, R69, UR37, RZ ;  /* 0x0000002545457c24 */ /* 0x000fe2000f8e02ff */
[----:B------:R-:W-:Y:S01]  /*8ac0*/  I2IP.S8.S32.SAT R145, R125, R124, R126 ;  /* 0x0000007c7d917239 */ /* 0x000fe2000000147e */
[----:B------:R-:W-:Y:S01]  /*8ad0*/  IMAD R70, R70, UR37, RZ ;  /* 0x0000002546467c24 */ /* 0x000fe2000f8e02ff */
[----:B------:R-:W-:Y:S01]  /*8ae0*/  I2IP.S8.S32.SAT R110, R111, R110, RZ ;  /* 0x0000006e6f6e7239 */ /* 0x000fe200000014ff */
[----:B------:R-:W-:Y:S01]  /*8af0*/  IMAD R118, R121, UR45, R118 ;  /* 0x0000002d79767c24 */ /* 0x000fe2000f8e0276 */
[----:B------:R-:W-:Y:S01]  /*8b00*/  MOV R107, R205 ;  /* 0x000000cd006b7202 */ /* 0x000fe20000000f00 */
[----:B------:R-:W-:Y:S01]  /*8b10*/  IMAD R119, R218, UR45, R119 ;  /* 0x0000002dda777c24 */ /* 0x000fe2000f8e0277 */
[----:B------:R-:W-:Y:S01]  /*8b20*/  I2IP.S8.S32.SAT R121, R109, R108, R110 ;  /* 0x0000006c6d797239 */ /* 0x000fe2000000146e */
        /* <DEDUP_REMOVED lines=11> */
[----:B------:R-:W-:Y:S01]  /*8be0*/  I2IP.S8.S32.SAT R161, R143, R142, RZ ;  /* 0x0000008e8fa17239 */ /* 0x000fe200000014ff */
[----:B------:R-:W-:Y:S01]  /*8bf0*/  IMAD R45, R45, UR37, RZ ;  /* 0x000000252d2d7c24 */ /* 0x000fe2000f8e02ff */
[----:B------:R-:W-:Y:S01]  /*8c00*/  PRMT R160, R228, 0x8880, RZ ;  /* 0x00008880e4a07816 */ /* 0x000fe200000000ff */
        /* <DEDUP_REMOVED lines=37> */
[----:B------:R-:W-:Y:S01]  /*8e60*/  MOV R150, R174 ;  /* 0x000000ae00967202 */ /* 0x000fe20000000f00 */
        /* <DEDUP_REMOVED lines=9> */
[----:B------:R-:W2:Y:S01]  /*8f00*/  S2R R176, SR_TID.X ;  /* 0x0000000000b07919 */ /* 0x000ea20000002100 */
[----:B------:R-:W-:Y:S01]  /*8f10*/  IMAD.MOV.U32 R153, RZ, RZ, R22 ;  /* 0x000000ffff997224 */ /* 0x000fe200078e0016 */
[----:B------:R-:W-:Y:S01]  /*8f20*/  SHF.L.U32 R22, R228, 0x8, RZ ;  /* 0x00000008e4167819 */ /* 0x000fe200000006ff */
[----:B------:R-:W-:Y:S01]  /*8f30*/  UMOV UR76, 0x400 ;  /* 0x00000400004c7882 */ /* 0x000fe20000000000 */
[----:B------:R-:W-:Y:S01]  /*8f40*/  SHF.L.U32 R228, R230, 0x8, RZ ;  /* 0x00000008e6e47819 */ /* 0x000fe200000006ff */
[----:B------:R-:W-:Y:S01]  /*8f50*/  IMAD R38, R38, UR37, RZ ;  /* 0x0000002526267c24 */ /* 0x000fe2000f8e02ff */
[----:B------:R-:W3:Y:S01]  /*8f60*/  LDTM.x16 R4, tmem[UR4+0xa0] ;  /* 0x0000a004000479ee */ /* 0x000ee20008240000 */
[----:B------:R-:W-:Y:S01]  /*8f70*/  NOP ;  /* 0x0000000000007918 */ /* 0x000fe20000000000 */
[----:B------:R-:W-:Y:S01]  /*8f80*/  IMAD.U32 R229, R230, 0x10000, RZ ;  /* 0x00010000e6e57824 */ /* 0x000fe200078e00ff */
[----:B------:R-:W-:Y:S01]  /*8f90*/  MOV R230, R194 ;  /* 0x000000c200e67202 */ /* 0x000fe20000000f00 */
[----:B------:R-:W-:Y:S01]  /*8fa0*/  IMAD R39, R39, UR37, RZ ;  /* 0x0000002527277c24 */ /* 0x000fe2000f8e02ff */
[----:B------:R-:W-:Y:S01]  /*8fb0*/  SHF.R.S32.HI R194, RZ, 0x18, R231 ;  /* 0x00000018ffc27819 */ /* 0x000fe200000114e7 */
[----:B------:R-:W-:Y:S01]  /*8fc0*/  IMAD.MOV.U32 R231, RZ, RZ, R0 ;  /* 0x000000ffffe77224 */ /* 0x000fe200078e0000 */
[----:B------:R-:W-:Y:S01]  /*8fd0*/  MOV R149, R230 ;  /* 0x000000e600957202 */ /* 0x000fe20000000f00 */
[----:B------:R-:W-:Y:S03]  /*8fe0*/  BSSY.RECONVERGENT B0, `(.L_x_101) ;  /* 0x0000141000007945 */ /* 0x000fe60003800200 */
[----:B------:R-:W-:Y:S01]  /*8ff0*/  MOV R148, R231 ;  /* 0x000000e700947202 */ /* 0x000fe20000000f00 */
[----:B---3--:R-:W-:Y:S01]  /*9000*/  IMAD R0, R4, UR37, RZ ;  /* 0x0000002504007c24 */ /* 0x008fe2000f8e02ff */
[----:B-1----:R-:W-:Y:S01]  /*9010*/  ULEA UR76, UR5, UR76, 0x18 ;  /* 0x0000004c054c7291 */ /* 0x002fe2000f8ec0ff */
[----:B--2---:R-:W-:Y:S02]  /*9020*/  IMAD.SHL.U32 R120, R176, 0x10, RZ ;  /* 0x00000010b0787824 */ /* 0x004fe400078e00ff */
[----:B------:R-:W-:Y:S01]  /*9030*/  IMAD R3, R5, UR37, RZ ;  /* 0x0000002505037c24 */ /* 0x000fe2000f8e02ff */
[----:B------:R-:W-:Y:S01]  /*9040*/  ULEA UR6, UR44, UR76, 0x3 ;  /* 0x0000004c2c067291 */ /* 0x000fe2000f8e18ff */
[----:B------:R-:W-:Y:S01]  /*9050*/  IMAD R4, R8, UR37, RZ ;  /* 0x0000002508047c24 */ /* 0x000fe2000f8e02ff */
[----:B------:R-:W-:Y:S01]  /*9060*/  LOP3.LUT R124, R120, 0x7f0, RZ, 0xc0, !PT ;  /* 0x000007f0787c7812 */ /* 0x000fe200078ec0ff */
[----:B------:R-:W-:Y:S01]  /*9070*/  IMAD R5, R9, UR37, RZ ;  /* 0x0000002509057c24 */ /* 0x000fe2000f8e02ff */
[----:B------:R-:W-:Y:S01]  /*9080*/  I2IP.S8.S32.SAT R120, R105, R104, R106 ;  /* 0x0000006869787239 */ /* 0x000fe2000000146a */
[----:B------:R-:W-:Y:S01]  /*9090*/  UIADD3 UR6, UPT, UPT, UR6, 0xe0, URZ ;  /* 0x000000e006067890 */ /* 0x000fe2000fffe0ff */
[----:B------:R-:W-:Y:S01]  /*90a0*/  MOV R105, R217 ;  /* 0x000000d900697202 */ /* 0x000fe20000000f00 */
[----:B------:R-:W-:Y:S01]  /*90b0*/  IMAD R8, R12, UR37, RZ ;  /* 0x000000250c087c24 */ /* 0x000fe2000f8e02ff */
[----:B------:R-:W-:Y:S01]  /*90c0*/  SHF.R.S32.HI R104, RZ, 0x18, R215 ;  /* 0x00000018ff687819 */ /* 0x000fe200000114d7 */
[----:B------:R-:W-:Y:S01]  /*90d0*/  UPRMT UR6, UR5, 0x654, UR6 ;  /* 0x0000065405067896 */ /* 0x000fe20008000006 */
[----:B------:R-:W-:Y:S02]  /*90e0*/  IMAD R9, R13, UR37, RZ ;  /* 0x000000250d097c24 */ /* 0x000fe4000f8e02ff */
[----:B------:R-:W-:Y:S01]  /*90f0*/  IMAD R88, R105, UR45, R88 ;  /* 0x0000002d69587c24 */ /* 0x000fe2000f8e0258 */
[----:B------:R-:W-:Y:S01]  /*9100*/  SHF.R.S32.HI R105, RZ, 0x18, R211 ;  /* 0x00000018ff697819 */ /* 0x000fe200000114d3 */
[----:B------:R-:W-:Y:S01]  /*9110*/  IMAD R89, R104, UR45, R89 ;  /* 0x0000002d68597c24 */ /* 0x000fe2000f8e0259 */
[----:B------:R-:W-:Y:S01]  /*9120*/  SHF.R.S32.HI R104, RZ, 0x18, R203 ;  /* 0x00000018ff687819 */ /* 0x000fe200000114cb */
[----:B------:R-:W-:Y:S02]  /*9130*/  IMAD R12, R16, UR37, RZ ;  /* 0x00000025100c7c24 */ /* 0x000fe4000f8e02ff */
[----:B------:R-:W-:Y:S01]  /*9140*/  IMAD R90, R105, UR45, R90 ;  /* 0x0000002d695a7c24 */ /* 0x000fe2000f8e025a */
[----:B------:R-:W-:Y:S01]  /*9150*/  MOV R105, R199 ;  /* 0x000000c700697202 */ /* 0x000fe20000000f00 */
[----:B------:R-:W-:Y:S01]  /*9160*/  IMAD R91, R196, UR45, R91 ;  /* 0x0000002dc45b7c24 */ /* 0x000fe2000f8e025b */
[----:B------:R-:W-:Y:S01]  /*9170*/  SYNCS.ARRIVE.TRANS64.RED.A1T0 RZ, [UR6], RZ ;  /* 0x000000ffffff79a7 */ /* 0x000fe20008100406 */
[----:B------:R-:W-:Y:S01]  /*9180*/  IMAD R92, R107, UR45, R92 ;  /* 0x0000002d6b5c7c24 */ /* 0x000fe2000f8e025c */
[----:B------:R1:W-:Y:S01]  /*9190*/  STS.128 [R124+UR76+0x5980], R148 ;  /* 0x005980947c007988 */ /* 0x0003e20008000c4c */
[----:B------:R-:W-:Y:S01]  /*91a0*/  IMAD R93, R104, UR45, R93 ;  /* 0x0000002d685d7c24 */ /* 0x000fe2000f8e025d */
[----:B------:R-:W-:Y:S01]  /*91b0*/  SHF.R.S32.HI R104, RZ, 0x18, R197 ;  /* 0x00000018ff687819 */ /* 0x000fe200000114c5 */
[----:B------:R-:W-:Y:S01]  /*91c0*/  IMAD R94, R109, UR45, R94 ;  /* 0x0000002d6d5e7c24 */ /* 0x000fe2000f8e025e */
[----:B------:R-:W-:Y:S01]  /*91d0*/  I2IP.S8.S32.SAT R106, R91, R90, RZ ;  /* 0x0000005a5b6a7239 */ /* 0x000fe200000014ff */
[----:B------:R-:W-:Y:S01]  /*91e0*/  IMAD R95, R198, UR45, R95 ;  /* 0x0000002dc65f7c24 */ /* 0x000fe2000f8e025f */
[----:B------:R-:W-:Y:S01]  /*91f0*/  SHF.R.S32.HI R91, RZ, 0x18, R195 ;  /* 0x00000018ff5b7819 */ /* 0x000fe200000114c3 */
[----:B------:R-:W-:Y:S01]  /*9200*/  IMAD R96, R105, UR45, R96 ;  /* 0x0000002d69607c24 */ /* 0x000fe2000f8e0260 */
[----:B------:R-:W-:Y:S01]  /*9210*/  SHF.R.S32.HI R90, RZ, 0x18, R191 ;  /* 0x00000018ff5a7819 */ /* 0x000fe200000114bf */
[----:B------:R1:W-:Y:S01]  /*9220*/  STS.128 [R124+UR76+0x6180], R152 ;  /* 0x006180987c007988 */ /* 0x0003e20008000c4c */
[----:B------:R-:W-:Y:S01]  /*9230*/  I2IP.S8.S32.SAT R94, R95, R94, RZ ;  /* 0x0000005e5f5e7239 */ /* 0x000fe200000014ff */
[----:B------:R-:W-:Y:S01]  /*9240*/  IMAD R97, R104, UR45, R97 ;  /* 0x0000002d68617c24 */ /* 0x000fe2000f8e0261 */
[----:B------:R-:W-:Y:S01]  /*9250*/  MOV R95, R193 ;  /* 0x000000c1005f7202 */ /* 0x000fe20000000f00 */
[----:B------:R-:W-:Y:S01]  /*9260*/  IMAD R98, R91, UR45, R98 ;  /* 0x0000002d5b627c24 */ /* 0x000fe2000f8e0262 */
[----:B------:R-:W-:Y:S01]  /*9270*/  SHF.R.S32.HI R105, RZ, 0x18, R189 ;  /* 0x00000018ff697819 */ /* 0x000fe200000114bd */
[----:B------:R-:W-:Y:S01]  /*9280*/  IMAD R99, R200, UR45, R99 ;  /* 0x0000002dc8637c24 */ /* 0x000fe2000f8e0263 */
[----:B------:R-:W-:Y:S01]  /*9290*/  I2IP.S8.S32.SAT R104, R89, R88, R106 ;  /* 0x0000005859687239 */ /* 0x000fe2000000146a */
[----:B------:R-:W-:Y:S01]  /*92a0*/  IMAD R100, R95, UR45, R100 ;  /* 0x0000002d5f647c24 */ /* 0x000fe2000f8e0264 */
[----:B------:R-:W-:Y:S01]  /*92b0*/  SHF.R.S32.HI R88, RZ, 0x18, R164 ;  /* 0x00000018ff587819 */ /* 0x000fe200000114a4 */
[----:B------:R-:W-:Y:S01]  /*92c0*/  IMAD R101, R90, UR45, R101 ;  /* 0x0000002d5a657c24 */ /* 0x000fe2000f8e0265 */
[----:B------:R-:W-:Y:S01]  /*92d0*/  SHF.R.S32.HI R91, RZ, 0x18, R163 ;  /* 0x00000018ff5b7819 */ /* 0x000fe200000114a3 */
[----:B------:R-:W-:Y:S01]  /*92e0*/  IMAD R102, R105, UR45, R102 ;  /* 0x0000002d69667c24 */ /* 0x000fe2000f8e0266 */
[----:B------:R-:W-:Y:S01]  /*92f0*/  I2IP.S8.S32.SAT R98, R99, R98, RZ ;  /* 0x0000006263627239 */ /* 0x000fe200000014ff */
[----:B------:R-:W-:Y:S01]  /*9300*/  IMAD.MOV.U32 R89, RZ, RZ, R169 ;  /* 0x000000ffff597224 */ /* 0x000fe200078e00a9 */
[----:B------:R-:W-:Y:S01]  /*9310*/  I2IP.S8.S32.SAT R105, R93, R92, R94 ;  /* 0x0000005c5d697239 */ /* 0x000fe2000000145e */
[----:B------:R-:W-:Y:S01]  /*9320*/  IMAD R103, R220, UR45, R103 ;  /* 0x0000002ddc677c24 */ /* 0x000fe2000f8e0267 */
[----:B------:R-:W-:Y:S01]  /*9330*/  I2IP.S8.S32.SAT R106, R97, R96, R98 ;  /* 0x00000060616a7239 */ /* 0x000fe20000001462 */
[----:B------:R-:W-:Y:S01]  /*9340*/  IMAD R72, R89, UR45, R72 ;  /* 0x0000002d59487c24 */ /* 0x000fe2000f8e0248 */
[----:B------:R-:W-:Y:S01]  /*9350*/  MOV R89, R247 ;  /* 0x000000f700597202 */ /* 0x000fe20000000f00 */
[----:B------:R-:W-:Y:S01]  /*9360*/  IMAD R73, R88, UR45, R73 ;  /* 0x0000002d58497c24 */ /* 0x000fe2000f8e0249 */
[----:B------:R-:W-:Y:S01]  /*9370*/  SHF.R.S32.HI R88, RZ, 0x18, R246 ;  /* 0x00000018ff587819 */ /* 0x000fe200000114f6 */
[----:B------:R-:W-:Y:S01]  /*9380*/  IMAD R74, R91, UR45, R74 ;  /* 0x0000002d5b4a7c24 */ /* 0x000fe2000f8e024a */
[----:B------:R-:W-:Y:S01]  /*9390*/  SHF.R.S32.HI R91, RZ, 0x18, R240 ;  /* 0x00000018ff5b7819 */ /* 0x000fe200000114f0 */
[----:B------:R-:W-:Y:S01]  /*93a0*/  IMAD R75, R202, UR45, R75 ;  /* 0x0000002dca4b7c24 */ /* 0x000fe2000f8e024b */
[----:B------:R-:W-:Y:S01]  /*93b0*/  I2IP.S8.S32.SAT R102, R103, R102, RZ ;  /* 0x0000006667667239 */ /* 0x000fe200000014ff */
        /* <DEDUP_REMOVED lines=27> */
[----:B------:R-:W-:Y:S01]  /*9570*/  I2IP.S8.S32.SAT R107, R101, R100, R102 ;  /* 0x00000064656b7239 */ /* 0x000fe20000001466 */
[----:B------:R-:W-:Y:S01]  /*9580*/  IMAD R57, R72, UR45, R57 ;  /* 0x0000002d48397c24 */ /* 0x000fe2000f8e0239 */
[----:B------:R-:W-:Y:S01]  /*9590*/  SHF.R.S32.HI R72, RZ, 0x18, R180 ;  /* 0x00000018ff487819 */ /* 0x000fe200000114b4 */
[----:B------:R-:W-:Y:S01]  /*95a0*/  IMAD R58, R75, UR45, R58 ;  /* 0x0000002d4b3a7c24 */ /* 0x000fe2000f8e023a */
[----:B------:R-:W-:Y:S01]  /*95b0*/  SHF.R.S32.HI R75, RZ, 0x18, R179 ;  /* 0x00000018ff4b7819 */ /* 0x000fe200000114b3 */
[----:B------:R-:W-:Y:S01]  /*95c0*/  IMAD.MOV.U32 R73, RZ, RZ, R181 ;  /* 0x000000ffff497224 */ /* 0x000fe200078e00b5 */
[----:B------:R-:W-:Y:S01]  /*95d0*/  I2IP.S8.S32.SAT R86, R87, R86, RZ ;  /* 0x0000005657567239 */ /* 0x000fe200000014ff */
[----:B------:R-:W-:Y:S01]  /*95e0*/  IMAD R59, R188, UR45, R59 ;  /* 0x0000002dbc3b7c24 */ /* 0x000fe2000f8e023b */
[----:B------:R-:W-:Y:S01]  /*95f0*/  I2IP.S8.S32.SAT R89, R77, R76, R78 ;  /* 0x0000004c4d597239 */ /* 0x000fe2000000144e */
        /* <DEDUP_REMOVED lines=36> */
[----:B------:R-:W-:Y:S01]  /*9840*/  IMAD R45, R56, UR45, R45 ;  /* 0x0000002d382d7c24 */ /* 0x000fe2000f8e022d */
[----:B------:R-:W-:Y:S01]  /*9850*/  I2IP.S8.S32.SAT R58, R43, R42, RZ ;  /* 0x0000002a2b3a7239 */ /* 0x000fe200000014ff */
[----:B------:R-:W-:Y:S01]  /*9860*/  IMAD R46, R59, UR45, R46 ;  /* 0x0000002d3b2e7c24 */ /* 0x000fe2000f8e022e */
[----:B------:R-:W-:Y:S01]  /*9870*/  SHF.R.S32.HI R42, RZ, 0x18, R249 ;  /* 0x00000018ff2a7819 */ /* 0x000fe200000114f9 */
[----:B------:R-:W-:Y:S01]  /*9880*/  IMAD.MOV.U32 R43, RZ, RZ, R252 ;  /* 0x000000ffff2b7224 */ /* 0x000fe200078e00fc */
        /* <DEDUP_REMOVED lines=47> */
[----:B------:R1:W-:Y:S01]  /*9b80*/  STS.128 [R124+UR76+0x8180], R104 ;  /* 0x008180687c007988 */ /* 0x0003e20008000c4c */
[----:B------:R-:W-:Y:S01]  /*9b90*/  SHF.R.S32.HI R29, RZ, 0x18, R137 ;  /* 0x00000018ff1d7819 */ /* 0x000fe20000011489 */
[----:B------:R-:W-:Y:S01]  /*9ba0*/  IMAD R36, R25, UR45, R36 ;  /* 0x0000002d19247c24 */ /* 0x000fe2000f8e0224 */
[----:B------:R-:W-:Y:S01]  /*9bb0*/  MOV R25, R160 ;  /* 0x000000a000197202 */ /* 0x000fe20000000f00 */
[----:B------:R-:W-:Y:S01]  /*9bc0*/  IMAD R37, R24, UR45, R37 ;  /* 0x0000002d18257c24 */ /* 0x000fe2000f8e0225 */
[----:B------:R-:W-:Y:S01]  /*9bd0*/  SHF.R.S32.HI R24, RZ, 0x18, R23 ;  /* 0x00000018ff187819 */ /* 0x000fe20000011417 */
[----:B------:R-:W-:Y:S01]  /*9be0*/  IMAD R38, R27, UR45, R38 ;  /* 0x0000002d1b267c24 */ /* 0x000fe2000f8e0226 */
[----:B------:R-:W-:Y:S01]  /*9bf0*/  SHF.R.S32.HI R27, RZ, 0x18, R22 ;  /* 0x00000018ff1b7819 */ /* 0x000fe20000011416 */
[----:B------:R1:W-:Y:S01]  /*9c00*/  STS.128 [R124+UR76+0x8980], R88 ;  /* 0x008980587c007988 */ /* 0x0003e20008000c4c */
[----:B------:R-:W-:Y:S01]  /*9c10*/  I2IP.S8.S32.SAT R34, R35, R34, RZ ;  /* 0x0000002223227239 */ /* 0x000fe200000014ff */
[----:B------:R-:W-:Y:S01]  /*9c20*/  IMAD R39, R192, UR45, R39 ;  /* 0x0000002dc0277c24 */ /* 0x000fe2000f8e0227 */
[----:B------:R-:W-:Y:S01]  /*9c30*/  I2IP.S8.S32.SAT R73, R61, R60, R62 ;  /* 0x0000003c3d497239 */ /* 0x000fe2000000143e */
[----:B------:R-:W-:Y:S01]  /*9c40*/  IMAD R6, R6, UR37, RZ ;  /* 0x0000002506067c24 */ /* 0x000fe2000f8e02ff */
[----:B------:R-:W-:Y:S01]  /*9c50*/  I2IP.S8.S32.SAT R74, R65, R64, R66 ;  /* 0x00000040414a7239 */ /* 0x000fe20000001442 */
[----:B------:R-:W-:Y:S01]  /*9c60*/  IMAD R0, R25, UR45, R0 ;  /* 0x0000002d19007c24 */ /* 0x000fe2000f8e0200 */
[----:B------:R-:W-:Y:S01]  /*9c70*/  MOV R25, R21 ;  /* 0x0000001500197202 */ /* 0x000fe20000000f00 */
[----:B------:R-:W-:Y:S01]  /*9c80*/  IMAD R7, R7, UR37, RZ ;  /* 0x0000002507077c24 */ /* 0x000fe2000f8e02ff */
[----:B------:R-:W-:Y:S01]  /*9c90*/  I2IP.S8.S32.SAT R38, R39, R38, RZ ;  /* 0x0000002627267239 */ /* 0x000fe200000014ff */
[----:B------:R-:W-:Y:S01]  /*9ca0*/  IMAD R3, R24, UR45, R3 ;  /* 0x0000002d18037c24 */ /* 0x000fe2000f8e0203 */
[----:B------:R-:W-:Y:S01]  /*9cb0*/  SHF.R.S32.HI R24, RZ, 0x18, R20 ;  /* 0x00000018ff187819 */ /* 0x000fe20000011414 */
[----:B------:R-:W-:Y:S01]  /*9cc0*/  IMAD R6, R27, UR45, R6 ;  /* 0x0000002d1b067c24 */ /* 0x000fe2000f8e0206 */
[----:B------:R-:W-:Y:S01]  /*9cd0*/  SHF.R.S32.HI R27, RZ, 0x18, R235 ;  /* 0x00000018ff1b7819 */ /* 0x000fe200000114eb */
[----:B------:R-:W-:Y:S01]  /*9ce0*/  IMAD R7, R136, UR45, R7 ;  /* 0x0000002d88077c24 */ /* 0x000fe2000f8e0207 */
[----:B------:R-:W-:Y:S01]  /*9cf0*/  I2IP.S8.S32.SAT R75, R69, R68, R70 ;  /* 0x00000044454b7239 */ /* 0x000fe20000001446 */
[----:B------:R-:W-:Y:S01]  /*9d00*/  IMAD R4, R25, UR45, R4 ;  /* 0x0000002d19047c24 */ /* 0x000fe2000f8e0204 */
[----:B------:R-:W-:Y:S01]  /*9d10*/  MOV R25, R234 ;  /* 0x000000ea00197202 */ /* 0x000fe20000000f00 */
[----:B------:R-:W-:Y:S01]  /*9d20*/  IMAD R10, R10, UR37, RZ ;  /* 0x000000250a0a7c24 */ /* 0x000fe2000f8e02ff */
[----:B------:R-:W-:Y:S01]  /*9d30*/  I2IP.S8.S32.SAT R57, R45, R44, R46 ;  /* 0x0000002c2d397239 */ /* 0x000fe2000000142e */
[----:B------:R1:W-:Y:S01]  /*9d40*/  STS.128 [R124+UR76+0x9180], R72 ;  /* 0x009180487c007988 */ /* 0x0003e20008000c4c */
[----:B------:R-:W-:Y:S01]  /*9d50*/  IMAD R5, R24, UR45, R5 ;  /* 0x0000002d18057c24 */ /* 0x000fe2000f8e0205 */
[----:B------:R-:W-:Y:S01]  /*9d60*/  SHF.R.S32.HI R24, RZ, 0x18, R229 ;  /* 0x00000018ff187819 */ /* 0x000fe200000114e5 */
[----:B------:R-:W-:Y:S01]  /*9d70*/  IMAD R11, R11, UR37, RZ ;  /* 0x000000250b0b7c24 */ /* 0x000fe2000f8e02ff */
[----:B------:R-:W-:Y:S01]  /*9d80*/  I2IP.S8.S32.SAT R58, R49, R48, R50 ;  /* 0x00000030313a7239 */ /* 0x000fe20000001432 */
[----:B------:R-:W-:Y:S01]  /*9d90*/  IMAD R10, R27, UR45, R10 ;  /* 0x0000002d1b0a7c24 */ /* 0x000fe2000f8e020a */
[----:B------:R-:W-:Y:S01]  /*9da0*/  MOV R27, R143 ;  /* 0x0000008f001b7202 */ /* 0x000fe20000000f00 */
[----:B------:R-:W-:Y:S01]  /*9db0*/  IMAD R11, R138, UR45, R11 ;  /* 0x0000002d8a0b7c24 */ /* 0x000fe2000f8e020b */
[----:B------:R-:W-:Y:S01]  /*9dc0*/  I2IP.S8.S32.SAT R59, R53, R52, R54 ;  /* 0x00000034353b7239 */ /* 0x000fe20000001436 */
[----:B------:R-:W-:Y:S01]  /*9dd0*/  IMAD R8, R25, UR45, R8 ;  /* 0x0000002d19087c24 */ /* 0x000fe2000f8e0208 */
[----:B------:R-:W-:Y:S01]  /*9de0*/  SHF.R.S32.HI R25, RZ, 0x18, R228 ;  /* 0x00000018ff197819 */ /* 0x000fe200000114e4 */
        /* <DEDUP_REMOVED lines=8> */
[----:B------:R-:W-:Y:S01]  /*9e70*/  I2IP.S8.S32.SAT R25, R11, R10, RZ ;  /* 0x0000000a0b197239 */ /* 0x000fe200000014ff */
[----:B------:R-:W-:Y:S02]  /*9e80*/  IMAD R13, R17, UR37, RZ ;  /* 0x00000025110d7c24 */ /* 0x000fe4000f8e02ff */
[----:B------:R1:W-:Y:S01]  /*9e90*/  STS.128 [R124+UR76+0xa180], R40 ;  /* 0x00a180287c007988 */ /* 0x0003e20008000c4c */
[----:B------:R-:W-:Y:S01]  /*9ea0*/  IMAD R15, R142, UR45, R15 ;  /* 0x0000002d8e0f7c24 */ /* 0x000fe2000f8e020f */
[----:B------:R-:W-:Y:S01]  /*9eb0*/  I2IP.S8.S32.SAT R25, R5, R4, R25 ;  /* 0x0000000405197239 */ /* 0x000fe20000001419 */
[----:B------:R-:W-:Y:S02]  /*9ec0*/  IMAD R12, R27, UR45, R12 ;  /* 0x0000002d1b0c7c24 */ /* 0x000fe4000f8e020c */
[----:B------:R-:W-:Y:S01]  /*9ed0*/  IMAD R18, R18, UR37, RZ ;  /* 0x0000002512127c24 */ /* 0x000fe2000f8e02ff */
[----:B------:R-:W-:Y:S01]  /*9ee0*/  I2IP.S8.S32.SAT R28, R15, R14, RZ ;  /* 0x0000000e0f1c7239 */ /* 0x000fe200000014ff */
[----:B------:R-:W-:Y:S01]  /*9ef0*/  IMAD R13, R24, UR45, R13 ;  /* 0x0000002d180d7c24 */ /* 0x000fe2000f8e020d */
[----:B------:R-:W-:Y:S01]  /*9f00*/  I2IP.S8.S32.SAT R24, R7, R6, RZ ;  /* 0x0000000607187239 */ /* 0x000fe200000014ff */
[----:B------:R-:W-:Y:S01]  /*9f10*/  IMAD R19, R19, UR37, RZ ;  /* 0x0000002513137c24 */ /* 0x000fe2000f8e02ff */
[----:B------:R-:W-:Y:S01]  /*9f20*/  I2IP.S8.S32.SAT R26, R9, R8, R28 ;  /* 0x00000008091a7239 */ /* 0x000fe2000000141c */
[----:B------:R-:W-:Y:S01]  /*9f30*/  IMAD R18, R29, UR45, R18 ;  /* 0x0000002d1d127c24 */ /* 0x000fe2000f8e0212 */
[----:B------:R-:W-:Y:S01]  /*9f40*/  I2IP.S8.S32.SAT R24, R3, R0, R24 ;  /* 0x0000000003187239 */ /* 0x000fe20000001418 */
[----:B------:R-:W-:Y:S05]  /*9f50*/  IMAD R19, R194, UR45, R19 ;  /* 0x0000002dc2137c24 */ /* 0x000fea000f8e0213 */
[----:B------:R-:W-:Y:S04]  /*9f60*/  I2IP.S8.S32.SAT R29, R19, R18, RZ ;  /* 0x00000012131d7239 */ /* 0x000fe800000014ff */
[----:B------:R-:W-:Y:S05]  /*9f70*/  I2IP.S8.S32.SAT R27, R13, R12, R29 ;  /* 0x0000000c0d1b7239 */ /* 0x000fea000000141d */
[----:B------:R1:W-:Y:S01]  /*9f80*/  STS.128 [R124+UR76+0xa980], R24 ;  /* 0x00a980187c007988 */ /* 0x0003e20008000c4c */
[----:B------:R-:W-:Y:S01]  /*9f90*/  @!PT LDS RZ, [RZ] ;  /* 0x00000000fffff984 */ /* 0x000fe20000000800 */
[----:B------:R-:W-:Y:S01]  /*9fa0*/  @!PT LDS RZ, [RZ] ;  /* 0x00000000fffff984 */ /* 0x000fe20000000800 */
[----:B------:R-:W-:Y:S01]  /*9fb0*/  @!PT LDS RZ, [RZ] ;  /* 0x00000000fffff984 */ /* 0x000fe20000000800 */
[----:B------:R-:W-:Y:S01]  /*9fc0*/  @!PT LDS RZ, [RZ] ;  /* 0x00000000fffff984 */ /* 0x000fe20000000800 */
[----:B------:R2:W-:Y:S07]  /*9fd0*/  MEMBAR.ALL.CTA ;  /* 0x0000000000007992 */ /* 0x0005ee0000008000 */
[----:B--2---:R-:W2:Y:S02]  /*9fe0*/  FENCE.VIEW.ASYNC.S ;  /* 0x00000000000073c6 */ /* 0x004ea40000000000 */
[----:B--2---:R-:W-:Y:S06]  /*9ff0*/  BAR.SYNC.DEFER_BLOCKING 0x1, 0x80 ;  /* 0x0042000000007b1d */ /* 0x004fec0000010000 */
[----:B------:R-:W-:Y:S05]  /*a000*/  @P0 BRA `(.L_x_102) ;  /* 0x0000000000f80947 */ /* 0x000fea0003800000 */
[----:B------:R-:W2:Y:S01]  /*a010*/  LDCU.64 UR70, c[0x0][0x348] ;  /* 0x00006900ff4677ac */ /* 0x000ea20008000a00 */
[----:B------:R-:W-:Y:S02]  /*a020*/  UIMAD UR21, UR62, 0xb0, URZ ;  /* 0x000000b03e1578a4 */ /* 0x000fe4000f8e02ff */
[----:B------:R-:W-:Y:S02]  /*a030*/  USHF.L.U32 UR22, UR63, 0x7, URZ ;  /* 0x000000073f167899 */ /* 0x000fe400080006ff */
[----:B------:R-:W-:Y:S01]  /*a040*/  UIADD3 UR20, UPT, UPT, UR76, 0x5980, URZ ;  /* 0x000059804c147890 */ /* 0x000fe2000fffe0ff */
[----:B------:R-:W-:Y:S01]  /*a050*/  UMOV UR23, UR36 ;  /* 0x0000002400177c82 */ /* 0x000fe20008000000 */
[----:B------:R-:W-:Y:S02]  /*a060*/  UIADD3 UR16, UPT, UPT, UR76, 0x6180, URZ ;  /* 0x000061804c107890 */ /* 0x000fe4000fffe0ff */
[----:B------:R-:W-:Y:S01]  /*a070*/  UIADD3 UR17, UPT, UPT, UR21, 0x10, URZ ;  /* 0x0000001015117890 */ /* 0x000fe2000fffe0ff */
[----:B------:R-:W-:Y:S01]  /*a080*/  UMOV UR19, UR36 ;  /* 0x0000002400137c82 */ /* 0x000fe20008000000 */
[----:B------:R-:W-:Y:S01]  /*a090*/  UMOV UR18, UR22 ;  /* 0x0000001600127c82 */ /* 0x000fe20008000000 */
[----:B------:R-:W-:Y:S02]  /*a0a0*/  UIADD3 UR12, UPT, UPT, UR76, 0x6980, URZ ;  /* 0x000069804c0c7890 */ /* 0x000fe4000fffe0ff */
[----:B--2---:R-:W-:Y:S02]  /*a0b0*/  UIADD3 UR74, UP0, UPT, UR70, 0x680, URZ ;  /* 0x00000680464a7890 */ /* 0x004fe4000ff1e0ff */
[----:B------:R-:W-:Y:S02]  /*a0c0*/  UIADD3 UR13, UPT, UPT, UR21, 0x20, URZ ;  /* 0x00000020150d7890 */ /* 0x000fe4000fffe0ff */
[----:B------:R-:W-:Y:S01]  /*a0d0*/  UIADD3.X UR75, UPT, UPT, URZ, UR71, URZ, UP0, !UPT ;  /* 0x00000047ff4b7290 */ /* 0x000fe200087fe4ff */
[----:B------:R-:W-:Y:S01]  /*a0e0*/  UMOV UR15, UR36 ;  /* 0x00000024000f7c82 */ /* 0x000fe20008000000 */
[----:B------:R-:W-:Y:S01]  /*a0f0*/  UMOV UR14, UR22 ;  /* 0x00000016000e7c82 */ /* 0x000fe20008000000 */
[----:B------:R-:W-:Y:S02]  /*a100*/  UIADD3 UR8, UPT, UPT, UR76, 0x7180, URZ ;  /* 0x000071804c087890 */ /* 0x000fe4000fffe0ff */
[----:B------:R-:W-:Y:S01]  /*a110*/  UIADD3 UR9, UPT, UPT, UR21, 0x30, URZ ;  /* 0x0000003015097890 */ /* 0x000fe2000fffe0ff */
[----:B------:R-:W-:Y:S03]  /*a120*/  UMOV UR11, UR36 ;  /* 0x00000024000b7c82 */ /* 0x000fe60008000000 */
[----:B------:R-:W-:Y:S01]  /*a130*/  UTMASTG.3D [UR20], [UR74] ;  /* 0x000000144a0073b5 */ /* 0x000fe20008010000 */
[----:B------:R-:W-:Y:S01]  /*a140*/  UMOV UR10, UR22 ;  /* 0x00000016000a7c82 */ /* 0x000fe20008000000 */
[----:B------:R-:W-:Y:S02]  /*a150*/  UIADD3 UR4, UPT, UPT, UR76, 0x7980, URZ ;  /* 0x000079804c047890 */ /* 0x000fe4000fffe0ff */
[----:B------:R-:W-:Y:S01]  /*a160*/  UIADD3 UR5, UPT, UPT, UR21, 0x40, URZ ;  /* 0x0000004015057890 */ /* 0x000fe2000fffe0ff */
[----:B------:R-:W-:Y:S01]  /*a170*/  UMOV UR7, UR36 ;  /* 0x0000002400077c82 */ /* 0x000fe20008000000 */
[----:B------:R-:W-:Y:S01]  /*a180*/  UMOV UR6, UR22 ;  /* 0x0000001600067c82 */ /* 0x000fe20008000000 */
[----:B------:R2:W-:Y:S01]  /*a190*/  UTMASTG.3D [UR16], [UR74] ;  /* 0x000000104a0073b5 */ /* 0x0005e20008010000 */
[----:B------:R-:W-:Y:S02]  /*a1a0*/  UIADD3 UR24, UPT, UPT, UR76, 0x8180, URZ ;  /* 0x000081804c187890 */ /* 0x000fe4000fffe0ff */
[----:B------:R-:W-:Y:S01]  /*a1b0*/  UIADD3 UR25, UPT, UPT, UR21, 0x50, URZ ;  /* 0x0000005015197890 */ /* 0x000fe2000fffe0ff */
[----:B------:R-:W-:Y:S01]  /*a1c0*/  UMOV UR27, UR36 ;  /* 0x00000024001b7c82 */ /* 0x000fe20008000000 */
[----:B------:R-:W-:Y:S01]  /*a1d0*/  UMOV UR26, UR22 ;  /* 0x00000016001a7c82 */ /* 0x000fe20008000000 */
        /* <DEDUP_REMOVED lines=16> */
[----:B------:R-:W-:Y:S01]  /*a2e0*/  UIADD3 UR72, UPT, UPT, UR76, 0xa980, URZ ;  /* 0x0000a9804c487890 */ /* 0x000fe2000fffe0ff */
[----:B--2---:R-:W-:Y:S01]  /*a2f0*/  UMOV UR18, UR74 ;  /* 0x0000004a00127c82 */ /* 0x004fe20008000000 */
[----:B------:R-:W-:Y:S01]  /*a300*/  UMOV UR19, UR75 ;  /* 0x0000004b00137c82 */ /* 0x000fe20008000000 */
[----:B------:R-:W-:Y:S01]  /*a310*/  UIADD3 UR73, UPT, UPT, UR21, 0xa0, URZ ;  /* 0x000000a015497890 */ /* 0x000fe2000fffe0ff */
[----:B------:R2:W-:Y:S01]  /*a320*/  UTMASTG.3D [UR12], [UR18] ;  /* 0x0000000c120073b5 */ /* 0x0005e20008010000 */
[----:B------:R-:W-:Y:S01]  /*a330*/  UMOV UR75, UR36 ;  /* 0x00000024004b7c82 */ /* 0x000fe20008000000 */
[----:B------:R-:W-:Y:S01]  /*a340*/  UMOV UR74, UR22 ;  /* 0x00000016004a7c82 */ /* 0x000fe20008000000 */
[----:B------:R2:W-:Y:S01]  /*a350*/  UTMASTG.3D [UR8], [UR18] ;  /* 0x00000008120073b5 */ /* 0x0005e20008010000 */
[----:B------:R2:W-:Y:S01]  /*a360*/  UTMASTG.3D [UR4], [UR18] ;  /* 0x00000004120073b5 */ /* 0x0005e20008010000 */
[----:B------:R2:W-:Y:S01]  /*a370*/  UTMASTG.3D [UR24], [UR18] ;  /* 0x00000018120073b5 */ /* 0x0005e20008010000 */
[----:B------:R2:W-:Y:S01]  /*a380*/  UTMASTG.3D [UR28], [UR18] ;  /* 0x0000001c120073b5 */ /* 0x0005e20008010000 */
[----:B------:R2:W-:Y:S01]  /*a390*/  UTMASTG.3D [UR32], [UR18] ;  /* 0x00000020120073b5 */ /* 0x0005e20008010000 */
[----:B------:R2:W-:Y:S01]  /*a3a0*/  UTMASTG.3D [UR64], [UR18] ;  /* 0x00000040120073b5 */ /* 0x0005e20008010000 */
[----:B------:R2:W-:Y:S01]  /*a3b0*/  UTMASTG.3D [UR68], [UR18] ;  /* 0x00000044120073b5 */ /* 0x0005e20008010000 */
[----:B------:R2:W-:Y:S01]  /*a3c0*/  UTMASTG.3D [UR72], [UR18] ;  /* 0x00000048120073b5 */ /* 0x0005e20008010000 */
[----:B------:R0:W-:Y:S01]  /*a3d0*/  UTMACMDFLUSH ;  /* 0x00000000000079b7 */ /* 0x0001e20000000000 */
[----:B--2---:R-:W-:Y:S04]  /*a3e0*/  DEPBAR.LE SB0, 0x0 ;  /* 0x000080000000791a */ /* 0x004fe80000000000 */
.L_x_102:
[----:B------:R-:W-:Y:S05]  /*a3f0*/  BSYNC.RECONVERGENT B0 ;  /* 0x0000000000007941 */ /* 0x000fea0003800200 */
.L_x_101:
[----:B------:R-:W2:Y:S01]  /*a400*/  LDL.LU R7, [R1+0x1c] ;  /* 0x00001c0001077983 */ /* 0x000ea20000300800 */
[----:B------:R-:W-:Y:S02]  /*a410*/  UIADD3 UR62, UPT, UPT, UR42, UR46, URZ ;  /* 0x0000002e2a3e7290 */ /* 0x000fe4000fffe0ff */
[----:B------:R-:W-:Y:S01]  /*a420*/  UIADD3 UR63, UPT, UPT, UR43, UR47, URZ ;  /* 0x0000002f2b3f7290 */ /* 0x000fe2000fffe0ff */
[----:B------:R-:W3:Y:S04]  /*a430*/  LDL.LU R6, [R1+0x8] ;  /* 0x0000080001067983 */ /* 0x000ee80000300800 */
[----:B------:R-:W4:Y:S04]  /*a440*/  LDL.LU R5, [R1+0x14] ;  /* 0x0000140001057983 */ /* 0x000f280000300800 */
[----:B------:R-:W5:Y:S04]  /*a450*/  LDL.LU R4, [R1+0x18] ;  /* 0x0000180001047983 */ /* 0x000f680000300800 */
[----:B------:R-:W2:Y:S01]  /*a460*/  LDL R3, [R1+0xc] ;  /* 0x00000c0001037983 */ /* 0x000ea20000100800 */
[----:B------:R-:W-:Y:S01]  /*a470*/  BAR.SYNC.DEFER_BLOCKING 0x1, 0x80 ;  /* 0x0042000000007b1d */ /* 0x000fe20000010000 */
[----:B--2---:R-:W-:Y:S02]  /*a480*/  R2UR UR36, R3 ;  /* 0x00000000032472ca */ /* 0x004fe400000e0000 */
[----:B------:R-:W-:Y:S02]  /*a490*/  R2UR UR4, R7 ;  /* 0x00000000070472ca */ /* 0x000fe400000e0000 */
[----:B---3--:R-:W-:Y:S02]  /*a4a0*/  R2UR UR5, R6 ;  /* 0x00000000060572ca */ /* 0x008fe400000e0000 */
[----:B----4-:R-:W-:Y:S02]  /*a4b0*/  R2UR UR8, R5 ;  /* 0x00000000050872ca */ /* 0x010fe400000e0000 */
[----:B-----5:R-:W-:Y:S07]  /*a4c0*/  R2UR UR7, R4 ;  /* 0x00000000040772ca */ /* 0x020fee00000e0000 */
[----:B------:R-:W-:Y:S02]  /*a4d0*/  UISETP.NE.AND UP2, UPT, UR4, URZ, UPT ;  /* 0x000000ff0400728c */ /* 0x000fe4000bf45270 */
[----:B------:R-:W-:Y:S02]  /*a4e0*/  UIADD3 UR4, UPT, UPT, UR44, 0x1, URZ ;  /* 0x000000012c047890 */ /* 0x000fe4000fffe0ff */
[----:B------:R-:W-:Y:S02]  /*a4f0*/  UISETP.NE.AND UP0, UPT, UR5, 0x2, UPT ;  /* 0x000000020500788c */ /* 0x000fe4000bf05270 */
[----:B------:R-:W-:Y:S02]  /*a500*/  UISETP.NE.AND UP1, UPT, UR4, 0x2, UPT ;  /* 0x000000020400788c */ /* 0x000fe4000bf25270 */
[----:B------:R-:W-:Y:S02]  /*a510*/  USEL UR6, URZ, 0x1, UP0 ;  /* 0x00000001ff067887 */ /* 0x000fe40008000000 */
[----:B------:R-:W-:Y:S02]  /*a520*/  USEL UR18, UR5, URZ, UP0 ;  /* 0x000000ff05127287 */ /* 0x000fe40008000000 */
[----:B------:R-:W-:Y:S02]  /*a530*/  USEL UR5, URZ, 0x1, UP1 ;  /* 0x00000001ff057887 */ /* 0x000fe40008800000 */
[----:B------:R-:W-:Y:S02]  /*a540*/  ULOP3.LUT UR8, UR8, UR6, URZ, 0x3c, !UPT ;  /* 0x0000000608087292 */ /* 0x000fe4000f8e3cff */
[----:B------:R-:W-:Y:S02]  /*a550*/  ULOP3.LUT UR7, UR7, UR5, URZ, 0x3c, !UPT ;  /* 0x0000000507077292 */ /* 0x000fe4000f8e3cff */
[----:B------:R-:W-:Y:S02]  /*a560*/  USEL UR44, UR4, URZ, UP1 ;  /* 0x000000ff042c7287 */ /* 0x000fe40008800000 */
[----:B------:R-:W-:Y:S02]  /*a570*/  IMAD.U32 R4, RZ, RZ, UR8 ;  /* 0x00000008ff047e24 */ /* 0x000fe4000f8e00ff */
[----:B------:R-:W-:Y:S03]  /*a580*/  IMAD.U32 R3, RZ, RZ, UR7 ;  /* 0x00000007ff037e24 */ /* 0x000fe6000f8e00ff */
[----:B------:R2:W-:Y:S04]  /*a590*/  STL [R1+0x14], R4 ;  /* 0x0000140401007387 */ /* 0x0005e80000100800 */
[----:B------:R2:W-:Y:S01]  /*a5a0*/  STL [R1+0x18], R3 ;  /* 0x0000180301007387 */ /* 0x0005e20000100800 */
[----:B------:R-:W-:Y:S05]  /*a5b0*/  BRA.U UP2, `(.L_x_103) ;  /* 0xffffffa502b47547 */ /* 0x000fea000b83ffff */
[----:B------:R-:W-:Y:S05]  /*a5c0*/  EXIT ;  /* 0x000000000000794d */ /* 0x000fea0003800000 */
.L_x_20:
[----:B--2---:R2:W3:Y:S02]  /*a5d0*/  SYNCS.PHASECHK.TRANS64.TRYWAIT P0, [R3+URZ+0x100], R2 ;  /* 0x00010002030075a7 */ /* 0x0044e400080011ff */
[----:B---3--:R-:W-:Y:S05]  /*a5e0*/  @!P0 NANOSLEEP.SYNCS 0x989680 ;  /* 0x009896800000895d */ /* 0x008fea0003900000 */
[----:B------:R-:W3:Y:S02]  /*a5f0*/  @!P0 SYNCS.PHASECHK.TRANS64 P0, [R3+URZ+0x100], R2 ;  /* 0x00010002030085a7 */ /* 0x000ee400080010ff */
[----:B---3--:R-:W-:Y:S05]  /*a600*/  @!P0 BRA `(.L_x_20) ;  /* 0xfffffffc00f08947 */ /* 0x008fea000383ffff */
[----:B------:R-:W-:Y:S05]  /*a610*/  BRA `(.L_x_104) ;  /* 0xffffff7000307947 */ /* 0x000fea000383ffff */
.L_x_23:
[----:B-1----:R-:W-:Y:S07]  /*a620*/  MOV R0, UR33 ;  /* 0x0000002100007c02 */ /* 0x002fee0008000f00 */
.L_x_105:
[----:B-1----:R1:W2:Y:S02]  /*a630*/  SYNCS.PHASECHK.TRANS64.TRYWAIT P0, [R0+URZ+0x48], R3 ;  /* 0x00004803000075a7 */ /* 0x0022a400080011ff */
[----:B--2---:R-:W-:Y:S05]  /*a640*/  @!P0 NANOSLEEP.SYNCS 0x989680 ;  /* 0x009896800000895d */ /* 0x004fea0003900000 */
[----:B------:R-:W2:Y:S02]  /*a650*/  @!P0 SYNCS.PHASECHK.TRANS64 P0, [R0+URZ+0x48], R3 ;  /* 0x00004803000085a7 */ /* 0x000ea400080010ff */
[----:B--2---:R-:W-:Y:S05]  /*a660*/  @!P0 BRA `(.L_x_105) ;  /* 0xfffffffc00f08947 */ /* 0x004fea000383ffff */
[----:B------:R-:W-:Y:S05]  /*a670*/  BRA `(.L_x_22) ;  /* 0xffffff7000787947 */ /* 0x000fea000383ffff */
.L_x_29:
[----:B-1----:R-:W-:Y:S07]  /*a680*/  MOV R0, UR17 ;  /* 0x0000001100007c02 */ /* 0x002fee0008000f00 */
.L_x_106:
[----:B-1----:R1:W2:Y:S02]  /*a690*/  SYNCS.PHASECHK.TRANS64.TRYWAIT P0, [R0+URZ+0x48], R3 ;  /* 0x00004803000075a7 */ /* 0x0022a400080011ff */
[----:B--2---:R-:W-:Y:S05]  /*a6a0*/  @!P0 NANOSLEEP.SYNCS 0x989680 ;  /* 0x009896800000895d */ /* 0x004fea0003900000 */
[----:B------:R-:W2:Y:S02]  /*a6b0*/  @!P0 SYNCS.PHASECHK.TRANS64 P0, [R0+URZ+0x48], R3 ;  /* 0x00004803000085a7 */ /* 0x000ea400080010ff */
[----:B--2---:R-:W-:Y:S05]  /*a6c0*/  @!P0 BRA `(.L_x_106) ;  /* 0xfffffffc00f08947 */ /* 0x004fea000383ffff */
[----:B------:R-:W-:Y:S05]  /*a6d0*/  BRA `(.L_x_28) ;  /* 0xffffff7400207947 */ /* 0x000fea000383ffff */
.L_x_33:
[----:B-1----:R1:W2:Y:S02]  /*a6e0*/  SYNCS.PHASECHK.TRANS64.TRYWAIT P0, [R3+URZ+0xb0], R0 ;  /* 0x0000b000030075a7 */ /* 0x0022a400080011ff */
[----:B--2---:R-:W-:Y:S05]  /*a6f0*/  @!P0 NANOSLEEP.SYNCS 0x989680 ;  /* 0x009896800000895d */ /* 0x004fea0003900000 */
[----:B------:R-:W2:Y:S02]  /*a700*/  @!P0 SYNCS.PHASECHK.TRANS64 P0, [R3+URZ+0xb0], R0 ;  /* 0x0000b000030085a7 */ /* 0x000ea400080010ff */
[----:B--2---:R-:W-:Y:S05]  /*a710*/  @!P0 BRA `(.L_x_33) ;  /* 0xfffffffc00f08947 */ /* 0x004fea000383ffff */
[----:B------:R-:W-:Y:S05]  /*a720*/  BRA `(.L_x_107) ;  /* 0xffffff7400b07947 */ /* 0x000fea000383ffff */
.L_x_37:
[----:B-1----:R-:W-:-:S07]  /*a730*/  MOV R0, UR5 ;  /* 0x0000000500007c02 */ /* 0x002fce0008000f00 */
.L_x_108:
[----:B-1----:R1:W2:Y:S02]  /*a740*/  SYNCS.PHASECHK.TRANS64.TRYWAIT P0, [R0+URZ], R3 ;  /* 0x00000003000075a7 */ /* 0x0022a400080011ff */
[----:B--2---:R-:W-:Y:S05]  /*a750*/  @!P0 NANOSLEEP.SYNCS 0x989680 ;  /* 0x009896800000895d */ /* 0x004fea0003900000 */
[----:B------:R-:W2:Y:S02]  /*a760*/  @!P0 SYNCS.PHASECHK.TRANS64 P0, [R0+URZ], R3 ;  /* 0x00000003000085a7 */ /* 0x000ea400080010ff */
[----:B--2---:R-:W-:Y:S05]  /*a770*/  @!P0 BRA `(.L_x_108) ;  /* 0xfffffffc00f08947 */ /* 0x004fea000383ffff */
[----:B------:R-:W-:Y:S05]  /*a780*/  BRA `(.L_x_109) ;  /* 0xffffff7c00387947 */ /* 0x000fea000383ffff */
.L_x_38:
[----:B------:R-:W-:-:S07]  /*a790*/  MOV R0, UR5 ;  /* 0x0000000500007c02 */ /* 0x000fce0008000f00 */
.L_x_110:
[----:B-1----:R1:W2:Y:S02]  /*a7a0*/  SYNCS.PHASECHK.TRANS64.TRYWAIT P0, [R0+URZ], R3 ;  /* 0x00000003000075a7 */ /* 0x0022a400080011ff */
[----:B--2---:R-:W-:Y:S05]  /*a7b0*/  @!P0 NANOSLEEP.SYNCS 0x989680 ;  /* 0x009896800000895d */ /* 0x004fea0003900000 */
[----:B------:R-:W2:Y:S02]  /*a7c0*/  @!P0 SYNCS.PHASECHK.TRANS64 P0, [R0+URZ], R3 ;  /* 0x00000003000085a7 */ /* 0x000ea400080010ff */
[----:B--2---:R-:W-:Y:S05]  /*a7d0*/  @!P0 BRA `(.L_x_110) ;  /* 0xfffffffc00f08947 */ /* 0x004fea000383ffff */
[----:B------:R-:W-:Y:S05]  /*a7e0*/  BRA `(.L_x_111) ;  /* 0xffffff7c00447947 */ /* 0x000fea000383ffff */
.L_x_39:
[----:B------:R-:W-:-:S07]  /*a7f0*/  MOV R0, UR5 ;  /* 0x0000000500007c02 */ /* 0x000fce0008000f00 */
.L_x_112:
[----:B-1----:R1:W2:Y:S02]  /*a800*/  SYNCS.PHASECHK.TRANS64.TRYWAIT P0, [R0+URZ], R3 ;  /* 0x00000003000075a7 */ /* 0x0022a400080011ff */
[----:B--2---:R-:W-:Y:S05]  /*a810*/  @!P0 NANOSLEEP.SYNCS 0x989680 ;  /* 0x009896800000895d */ /* 0x004fea0003900000 */
[----:B------:R-:W2:Y:S02]  /*a820*/  @!P0 SYNCS.PHASECHK.TRANS64 P0, [R0+URZ], R3 ;  /* 0x00000003000085a7 */ /* 0x000ea400080010ff */
[----:B--2---:R-:W-:Y:S05]  /*a830*/  @!P0 BRA `(.L_x_112) ;  /* 0xfffffffc00f08947 */ /* 0x004fea000383ffff */
[----:B------:R-:W-:Y:S05]  /*a840*/  BRA `(.L_x_113) ;  /* 0xffffff7c00507947 */ /* 0x000fea000383ffff */
.L_x_40:
[----:B------:R-:W-:-:S07]  /*a850*/  MOV R0, UR5 ;  /* 0x0000000500007c02 */ /* 0x000fce0008000f00 */
.L_x_114:
[----:B-1----:R1:W2:Y:S02]  /*a860*/  SYNCS.PHASECHK.TRANS64.TRYWAIT P0, [R0+URZ], R3 ;  /* 0x00000003000075a7 */ /* 0x0022a400080011ff */
[----:B--2---:R-:W-:Y:S05]  /*a870*/  @!P0 NANOSLEEP.SYNCS 0x989680 ;  /* 0x009896800000895d */ /* 0x004fea0003900000 */
[----:B------:R-:W2:Y:S02]  /*a880*/  @!P0 SYNCS.PHASECHK.TRANS64 P0, [R0+URZ], R3 ;  /* 0x00000003000085a7 */ /* 0x000ea400080010ff */
[----:B--2---:R-:W-:Y:S05]  /*a890*/  @!P0 BRA `(.L_x_114) ;  /* 0xfffffffc00f08947 */ /* 0x004fea000383ffff */
[----:B------:R-:W-:Y:S05]  /*a8a0*/  BRA `(.L_x_115) ;  /* 0xffffff7c005c7947 */ /* 0x000fea000383ffff */
.L_x_41:
[----:B------:R-:W-:-:S07]  /*a8b0*/  MOV R0, UR5 ;  /* 0x0000000500007c02 */ /* 0x000fce0008000f00 */
.L_x_116:
[----:B-1----:R1:W2:Y:S02]  /*a8c0*/  SYNCS.PHASECHK.TRANS64.TRYWAIT P0, [R0+URZ], R3 ;  /* 0x00000003000075a7 */ /* 0x0022a400080011ff */
[----:B--2---:R-:W-:Y:S05]  /*a8d0*/  @!P0 NANOSLEEP.SYNCS 0x989680 ;  /* 0x009896800000895d */ /* 0x004fea0003900000 */
[----:B------:R-:W2:Y:S02]  /*a8e0*/  @!P0 SYNCS.PHASECHK.TRANS64 P0, [R0+URZ], R3 ;  /* 0x00000003000085a7 */ /* 0x000ea400080010ff */
[----:B--2---:R-:W-:Y:S05]  /*a8f0*/  @!P0 BRA `(.L_x_116) ;  /* 0xfffffffc00f08947 */ /* 0x004fea000383ffff */
[----:B------:R-:W-:Y:S05]  /*a900*/  BRA `(.L_x_117) ;  /* 0xffffff7c00687947 */ /* 0x000fea000383ffff */
.L_x_42:
[----:B------:R-:W-:-:S07]  /*a910*/  MOV R0, UR5 ;  /* 0x0000000500007c02 */ /* 0x000fce0008000f00 */
.L_x_118:
[----:B-1----:R1:W2:Y:S02]  /*a920*/  SYNCS.PHASECHK.TRANS64.TRYWAIT P0, [R0+URZ], R3 ;  /* 0x00000003000075a7 */ /* 0x0022a400080011ff */
[----:B--2---:R-:W-:Y:S05]  /*a930*/  @!P0 NANOSLEEP.SYNCS 0x989680 ;  /* 0x009896800000895d */ /* 0x004fea0003900000 */
[----:B------:R-:W2:Y:S02]  /*a940*/  @!P0 SYNCS.PHASECHK.TRANS64 P0, [R0+URZ], R3 ;  /* 0x00000003000085a7 */ /* 0x000ea400080010ff */
[----:B--2---:R-:W-:Y:S05]  /*a950*/  @!P0 BRA `(.L_x_118) ;  /* 0xfffffffc00f08947 */ /* 0x004fea000383ffff */
[----:B------:R-:W-:Y:S05]  /*a960*/  BRA `(.L_x_119) ;  /* 0xffffff7c00747947 */ /* 0x000fea000383ffff */
.L_x_43:
[----:B------:R-:W-:-:S07]  /*a970*/  MOV R0, UR5 ;  /* 0x0000000500007c02 */ /* 0x000fce0008000f00 */
.L_x_120:
[----:B-1----:R1:W2:Y:S02]  /*a980*/  SYNCS.PHASECHK.TRANS64.TRYWAIT P0, [R0+URZ], R3 ;  /* 0x00000003000075a7 */ /* 0x0022a400080011ff */
[----:B--2---:R-:W-:Y:S05]  /*a990*/  @!P0 NANOSLEEP.SYNCS 0x989680 ;  /* 0x009896800000895d */ /* 0x004fea0003900000 */
[----:B------:R-:W2:Y:S02]  /*a9a0*/  @!P0 SYNCS.PHASECHK.TRANS64 P0, [R0+URZ], R3 ;  /* 0x00000003000085a7 */ /* 0x000ea400080010ff */
[----:B--2---:R-:W-:Y:S05]  /*a9b0*/  @!P0 BRA `(.L_x_120) ;  /* 0xfffffffc00f08947 */ /* 0x004fea000383ffff */
[----:B------:R-:W-:Y:S05]  /*a9c0*/  BRA `(.L_x_121) ;  /* 0xffffff7c00807947 */ /* 0x000fea000383ffff */
.L_x_44:
[----:B------:R-:W-:-:S07]  /*a9d0*/  MOV R0, UR5 ;  /* 0x0000000500007c02 */ /* 0x000fce0008000f00 */
.L_x_122:
[----:B-1----:R1:W2:Y:S02]  /*a9e0*/  SYNCS.PHASECHK.TRANS64.TRYWAIT P0, [R0+URZ], R3 ;  /* 0x00000003000075a7 */ /* 0x0022a400080011ff */
[----:B--2---:R-:W-:Y:S05]  /*a9f0*/  @!P0 NANOSLEEP.SYNCS 0x989680 ;  /* 0x009896800000895d */ /* 0x004fea0003900000 */
[----:B------:R-:W2:Y:S02]  /*aa00*/  @!P0 SYNCS.PHASECHK.TRANS64 P0, [R0+URZ], R3 ;  /* 0x00000003000085a7 */ /* 0x000ea400080010ff */
[----:B--2---:R-:W-:Y:S05]  /*aa10*/  @!P0 BRA `(.L_x_122) ;  /* 0xfffffffc00f08947 */ /* 0x004fea000383ffff */
[----:B------:R-:W-:Y:S05]  /*aa20*/  BRA `(.L_x_123) ;  /* 0xffffff7c008c7947 */ /* 0x000fea000383ffff */
.L_x_47:
[----:B--2---:R2:W3:Y:S02]  /*aa30*/  SYNCS.PHASECHK.TRANS64.TRYWAIT P0, [R2+URZ+0xf0], R5 ;  /* 0x0000f005020075a7 */ /* 0x0044e400080011ff */
[----:B---3--:R-:W-:Y:S05]  /*aa40*/  @!P0 NANOSLEEP.SYNCS 0x989680 ;  /* 0x009896800000895d */ /* 0x008fea0003900000 */
[----:B------:R-:W3:Y:S02]  /*aa50*/  @!P0 SYNCS.PHASECHK.TRANS64 P0, [R2+URZ+0xf0], R5 ;  /* 0x0000f005020085a7 */ /* 0x000ee400080010ff */
[----:B---3--:R-:W-:Y:S05]  /*aa60*/  @!P0 BRA `(.L_x_47) ;  /* 0xfffffffc00f08947 */ /* 0x008fea000383ffff */
[----:B------:R-:W-:Y:S05]  /*aa70*/  BRA `(.L_x_124) ;  /* 0xffffff7c00e87947 */ /* 0x000fea000383ffff */
.L_x_48:
[----:B------:R-:W-:-:S07]  /*aa80*/  MOV R2, UR5 ;  /* 0x0000000500027c02 */ /* 0x000fce0008000f00 */
.L_x_125:
[----:B--2---:R2:W3:Y:S02]  /*aa90*/  SYNCS.PHASECHK.TRANS64.TRYWAIT P0, [R2+URZ+0xc0], R5 ;  /* 0x0000c005020075a7 */ /* 0x0044e400080011ff */
[----:B---3--:R-:W-:Y:S05]  /*aaa0*/  @!P0 NANOSLEEP.SYNCS 0x989680 ;  /* 0x009896800000895d */ /* 0x008fea0003900000 */
[----:B------:R-:W3:Y:S02]  /*aab0*/  @!P0 SYNCS.PHASECHK.TRANS64 P0, [R2+URZ+0xc0], R5 ;  /* 0x0000c005020085a7 */ /* 0x000ee400080010ff */
[----:B---3--:R-:W-:Y:S05]  /*aac0*/  @!P0 BRA `(.L_x_125) ;  /* 0xfffffffc00f08947 */ /* 0x008fea000383ffff */
[----:B------:R-:W-:Y:S05]  /*aad0*/  BRA `(.L_x_126) ;  /* 0xffffff7c00f87947 */ /* 0x000fea000383ffff */
.L_x_49:
[----:B--2---:R2:W3:Y:S02]  /*aae0*/  SYNCS.PHASECHK.TRANS64.TRYWAIT P1, [R2+URZ+0xb0], R5 ;  /* 0x0000b005020075a7 */ /* 0x0044e400080211ff */
[----:B---3--:R-:W-:Y:S05]  /*aaf0*/  @!P1 NANOSLEEP.SYNCS 0x989680 ;  /* 0x009896800000995d */ /* 0x008fea0003900000 */
[----:B------:R-:W3:Y:S02]  /*ab00*/  @!P1 SYNCS.PHASECHK.TRANS64 P1, [R2+URZ+0xb0], R5 ;  /* 0x0000b005020095a7 */ /* 0x000ee400080210ff */
[----:B---3--:R-:W-:Y:S05]  /*ab10*/  @!P1 BRA `(.L_x_49) ;  /* 0xfffffffc00f09947 */ /* 0x008fea000383ffff */
[----:B------:R-:W-:Y:S05]  /*ab20*/  BRA `(.L_x_127) ;  /* 0xffffff8000287947 */ /* 0x000fea000383ffff */
.L_x_52:
[----:B------:R-:W-:-:S07]  /*ab30*/  MOV R0, UR5 ;  /* 0x0000000500007c02 */ /* 0x000fce0008000f00 */
.L_x_128:
[----:B--2---:R2:W3:Y:S02]  /*ab40*/  SYNCS.PHASECHK.TRANS64.TRYWAIT P0, [R0+URZ+0xc0], R3 ;  /* 0x0000c003000075a7 */ /* 0x0044e400080011ff */
[----:B---3--:R-:W-:Y:S05]  /*ab50*/  @!P0 NANOSLEEP.SYNCS 0x989680 ;  /* 0x009896800000895d */ /* 0x008fea0003900000 */
[----:B------:R-:W3:Y:S02]  /*ab60*/  @!P0 SYNCS.PHASECHK.TRANS64 P0, [R0+URZ+0xc0], R3 ;  /* 0x0000c003000085a7 */ /* 0x000ee400080010ff */
[----:B---3--:R-:W-:Y:S05]  /*ab70*/  @!P0 BRA `(.L_x_128) ;  /* 0xfffffffc00f08947 */ /* 0x008fea000383ffff */
[----:B------:R-:W-:Y:S05]  /*ab80*/  BRA `(.L_x_51) ;  /* 0xffffff80007c7947 */ /* 0x000fea000383ffff */
.L_x_59:
[----:B-1----:R1:W2:Y:S02]  /*ab90*/  SYNCS.PHASECHK.TRANS64.TRYWAIT P1, [R0+URZ+0xb0], R5 ;  /* 0x0000b005000075a7 */ /* 0x0022a400080211ff */
[----:B--2---:R-:W-:Y:S05]  /*aba0*/  @!P1 NANOSLEEP.SYNCS 0x989680 ;  /* 0x009896800000995d */ /* 0x004fea0003900000 */
[----:B------:R-:W2:Y:S02]  /*abb0*/  @!P1 SYNCS.PHASECHK.TRANS64 P1, [R0+URZ+0xb0], R5 ;  /* 0x0000b005000095a7 */ /* 0x000ea400080210ff */
[----:B--2---:R-:W-:Y:S05]  /*abc0*/  @!P1 BRA `(.L_x_59) ;  /* 0xfffffffc00f09947 */ /* 0x004fea000383ffff */
[----:B------:R-:W-:Y:S05]  /*abd0*/  BRA `(.L_x_129) ;  /* 0xffffff8400dc7947 */ /* 0x000fea000383ffff */
.L_x_60:
[----:B------:R-:W-:-:S07]  /*abe0*/  MOV R3, UR14 ;  /* 0x0000000e00037c02 */ /* 0x000fce0008000f00 */
.L_x_130:
[----:B-1----:R1:W2:Y:S02]  /*abf0*/  SYNCS.PHASECHK.TRANS64.TRYWAIT P0, [R3+URZ+0xe0], R0 ;  /* 0x0000e000030075a7 */ /* 0x0022a400080011ff */
[----:B--2---:R-:W-:Y:S05]  /*ac00*/  @!P0 NANOSLEEP.SYNCS 0x989680 ;  /* 0x009896800000895d */ /* 0x004fea0003900000 */
[----:B------:R-:W2:Y:S02]  /*ac10*/  @!P0 SYNCS.PHASECHK.TRANS64 P0, [R3+URZ+0xe0], R0 ;  /* 0x0000e000030085a7 */ /* 0x000ea400080010ff */
[----:B--2---:R-:W-:Y:S05]  /*ac20*/  @!P0 BRA `(.L_x_130) ;  /* 0xfffffffc00f08947 */ /* 0x004fea000383ffff */
[----:B------:R-:W-:Y:S05]  /*ac30*/  BRA `(.L_x_131) ;  /* 0xffffff8800107947 */ /* 0x000fea000383ffff */
.L_x_63:
[----:B------:R-:W-:Y:S07]  /*ac40*/  MOV R0, UR7 ;  /* 0x0000000700007c02 */ /* 0x000fee0008000f00 */
.L_x_132:
[----:B-1----:R1:W2:Y:S02]  /*ac50*/  SYNCS.PHASECHK.TRANS64.TRYWAIT P0, [R0+URZ], R3 ;  /* 0x00000003000075a7 */ /* 0x0022a400080011ff */
[----:B--2---:R-:W-:Y:S05]  /*ac60*/  @!P0 NANOSLEEP.SYNCS 0x989680 ;  /* 0x009896800000895d */ /* 0x004fea0003900000 */
[----:B------:R-:W2:Y:S02]  /*ac70*/  @!P0 SYNCS.PHASECHK.TRANS64 P0, [R0+URZ], R3 ;  /* 0x00000003000085a7 */ /* 0x000ea400080010ff */
[----:B--2---:R-:W-:Y:S05]  /*ac80*/  @!P0 BRA `(.L_x_132) ;  /* 0xfffffffc00f08947 */ /* 0x004fea000383ffff */
[----:B------:R-:W-:Y:S05]  /*ac90*/  BRA `(.L_x_62) ;  /* 0xffffff88002c7947 */ /* 0x000fea000383ffff */
.L_x_66:
[----:B------:R-:W-:-:S07]  /*aca0*/  MOV R0, UR5 ;  /* 0x0000000500007c02 */ /* 0x000fce0008000f00 */
.L_x_133:
[----:B--2---:R2:W3:Y:S02]  /*acb0*/  SYNCS.PHASECHK.TRANS64.TRYWAIT P0, [R0+URZ], R3 ;  /* 0x00000003000075a7 */ /* 0x0044e400080011ff */
[----:B---3--:R-:W-:Y:S05]  /*acc0*/  @!P0 NANOSLEEP.SYNCS 0x989680 ;  /* 0x009896800000895d */ /* 0x008fea0003900000 */
[----:B------:R-:W3:Y:S02]  /*acd0*/  @!P0 SYNCS.PHASECHK.TRANS64 P0, [R0+URZ], R3 ;  /* 0x00000003000085a7 */ /* 0x000ee400080010ff */
[----:B---3--:R-:W-:Y:S05]  /*ace0*/  @!P0 BRA `(.L_x_133) ;  /* 0xfffffffc00f08947 */ /* 0x008fea000383ffff */
[----:B------:R-:W-:Y:S05]  /*acf0*/  BRA `(.L_x_134) ;  /* 0xffffff8800e47947 */ /* 0x000fea000383ffff */
.L_x_67:
[----:B------:R-:W-:-:S07]  /*ad00*/  MOV R0, UR6 ;  /* 0x0000000600007c02 */ /* 0x000fce0008000f00 */
.L_x_135:
[----:B--2---:R2:W3:Y:S02]  /*ad10*/  SYNCS.PHASECHK.TRANS64.TRYWAIT P0, [R0+URZ], R3 ;  /* 0x00000003000075a7 */ /* 0x0044e400080011ff */
[----:B---3--:R-:W-:Y:S05]  /*ad20*/  @!P0 NANOSLEEP.SYNCS 0x989680 ;  /* 0x009896800000895d */ /* 0x008fea0003900000 */
[----:B------:R-:W3:Y:S02]  /*ad30*/  @!P0 SYNCS.PHASECHK.TRANS64 P0, [R0+URZ], R3 ;  /* 0x00000003000085a7 */ /* 0x000ee400080010ff */
[----:B---3--:R-:W-:Y:S05]  /*ad40*/  @!P0 BRA `(.L_x_135) ;  /* 0xfffffffc00f08947 */ /* 0x008fea000383ffff */
[----:B------:R-:W-:Y:S05]  /*ad50*/  BRA `(.L_x_136) ;  /* 0xffffff8800f07947 */ /* 0x000fea000383ffff */
.L_x_72:
[----:B---3--:R3:W4:Y:S02]  /*ad60*/  SYNCS.PHASECHK.TRANS64.TRYWAIT P0, [R3+URZ+0xb0], R0 ;  /* 0x0000b000030075a7 */ /* 0x00872400080011ff */
[----:B----4-:R-:W-:Y:S05]  /*ad70*/  @!P0 NANOSLEEP.SYNCS 0x989680 ;  /* 0x009896800000895d */ /* 0x010fea0003900000 */
[----:B------:R-:W4:Y:S02]  /*ad80*/  @!P0 SYNCS.PHASECHK.TRANS64 P0, [R3+URZ+0xb0], R0 ;  /* 0x0000b000030085a7 */ /* 0x000f2400080010ff */
[----:B----4-:R-:W-:Y:S05]  /*ad90*/  @!P0 BRA `(.L_x_72) ;  /* 0xfffffffc00f08947 */ /* 0x010fea000383ffff */
[----:B------:R-:W-:Y:S05]  /*ada0*/  BRA `(.L_x_137) ;  /* 0xffffff90000c7947 */ /* 0x000fea000383ffff */
.L_x_75:
[----:B------:R-:W-:Y:S07]  /*adb0*/  MOV R0, UR31 ;  /* 0x0000001f00007c02 */ /* 0x000fee0008000f00 */
.L_x_138:
[----:B---3--:R3:W4:Y:S02]  /*adc0*/  SYNCS.PHASECHK.TRANS64.TRYWAIT P1, [R0+URZ+0xa8], R3 ;  /* 0x0000a803000075a7 */ /* 0x00872400080211ff */
[----:B----4-:R-:W-:Y:S05]  /*add0*/  @!P1 NANOSLEEP.SYNCS 0x989680 ;  /* 0x009896800000995d */ /* 0x010fea0003900000 */
[----:B------:R-:W4:Y:S02]  /*ade0*/  @!P1 SYNCS.PHASECHK.TRANS64 P1, [R0+URZ+0xa8], R3 ;  /* 0x0000a803000095a7 */ /* 0x000f2400080210ff */
[----:B----4-:R-:W-:Y:S05]  /*adf0*/  @!P1 BRA `(.L_x_138) ;  /* 0xfffffffc00f09947 */ /* 0x010fea000383ffff */
[----:B------:R-:W-:Y:S05]  /*ae00*/  BRA `(.L_x_74) ;  /* 0xffffff94006c7947 */ /* 0x000fea000383ffff */
.L_x_78:
[----:B------:R-:W-:Y:S07]  /*ae10*/  MOV R3, UR31 ;  /* 0x0000001f00037c02 */ /* 0x000fee0008000f00 */
.L_x_139:
[----:B---3--:R3:W4:Y:S02]  /*ae20*/  SYNCS.PHASECHK.TRANS64.TRYWAIT P0, [R3+URZ+0x98], R2 ;  /* 0x00009802030075a7 */ /* 0x00872400080011ff */
[----:B----4-:R-:W-:Y:S05]  /*ae30*/  @!P0 NANOSLEEP.SYNCS 0x989680 ;  /* 0x009896800000895d */ /* 0x010fea0003900000 */
[----:B------:R-:W4:Y:S02]  /*ae40*/  @!P0 SYNCS.PHASECHK.TRANS64 P0, [R3+URZ+0x98], R2 ;  /* 0x00009802030085a7 */ /* 0x000f2400080010ff */
[----:B----4-:R-:W-:Y:S05]  /*ae50*/  @!P0 BRA `(.L_x_139) ;  /* 0xfffffffc00f08947 */ /* 0x010fea000383ffff */
[----:B------:R-:W-:Y:S05]  /*ae60*/  BRA `(.L_x_140) ;  /* 0xffffff9400d07947 */ /* 0x000fea000383ffff */
.L_x_81:
[----:B------:R-:W-:Y:S07]  /*ae70*/  MOV R0, UR4 ;  /* 0x0000000400007c02 */ /* 0x000fee0008000f00 */
.L_x_141:
[----:B-1----:R1:W2:Y:S02]  /*ae80*/  SYNCS.PHASECHK.TRANS64.TRYWAIT P0, [R0+URZ+0xb0], R3 ;  /* 0x0000b003000075a7 */ /* 0x0022a400080011ff */
[----:B--2---:R-:W-:Y:S05]  /*ae90*/  @!P0 NANOSLEEP.SYNCS 0x989680 ;  /* 0x009896800000895d */ /* 0x004fea0003900000 */
[----:B------:R-:W2:Y:S02]  /*aea0*/  @!P0 SYNCS.PHASECHK.TRANS64 P0, [R0+URZ+0xb0], R3 ;  /* 0x0000b003000085a7 */ /* 0x000ea400080010ff */
[----:B--2---:R-:W-:Y:S05]  /*aeb0*/  @!P0 BRA `(.L_x_141) ;  /* 0xfffffffc00f08947 */ /* 0x004fea000383ffff */
[----:B------:R-:W-:Y:S05]  /*aec0*/  BRA `(.L_x_142) ;  /* 0xffffff9c00987947 */ /* 0x000fea000383ffff */
.L_x_87:
[----:B------:R-:W-:Y:S07]  /*aed0*/  MOV R3, UR16 ;  /* 0x0000001000037c02 */ /* 0x000fee0008000f00 */
.L_x_143:
[----:B-1----:R1:W2:Y:S02]  /*aee0*/  SYNCS.PHASECHK.TRANS64.TRYWAIT P1, [R3+URZ+0x90], R4 ;  /* 0x00009004030075a7 */ /* 0x0022a400080211ff */
[----:B--2---:R-:W-:Y:S05]  /*aef0*/  @!P1 NANOSLEEP.SYNCS 0x989680 ;  /* 0x009896800000995d */ /* 0x004fea0003900000 */
[----:B------:R-:W2:Y:S02]  /*af00*/  @!P1 SYNCS.PHASECHK.TRANS64 P1, [R3+URZ+0x90], R4 ;  /* 0x00009004030095a7 */ /* 0x000ea400080210ff */
[----:B--2---:R-:W-:Y:S05]  /*af10*/  @!P1 BRA `(.L_x_143) ;  /* 0xfffffffc00f09947 */ /* 0x004fea000383ffff */
[----:B------:R-:W-:Y:S05]  /*af20*/  BRA `(.L_x_86) ;  /* 0xffffffa800ac7947 */ /* 0x000fea000383ffff */
.L_x_89:
[----:B------:R-:W-:Y:S07]  /*af30*/  MOV R3, UR6 ;  /* 0x0000000600037c02 */ /* 0x000fee0008000f00 */
.L_x_144:
[----:B--2---:R2:W3:Y:S02]  /*af40*/  SYNCS.PHASECHK.TRANS64.TRYWAIT P1, [R3+URZ+0xd0], R0 ;  /* 0x0000d000030075a7 */ /* 0x0044e400080211ff */
[----:B---3--:R-:W-:Y:S05]  /*af50*/  @!P1 NANOSLEEP.SYNCS 0x989680 ;  /* 0x009896800000995d */ /* 0x008fea0003900000 */
[----:B------:R-:W3:Y:S02]  /*af60*/  @!P1 SYNCS.PHASECHK.TRANS64 P1, [R3+URZ+0xd0], R0 ;  /* 0x0000d000030095a7 */ /* 0x000ee400080210ff */
[----:B---3--:R-:W-:Y:S05]  /*af70*/  @!P1 BRA `(.L_x_144) ;  /* 0xfffffffc00f09947 */ /* 0x008fea000383ffff */
[----:B------:R-:W-:Y:S05]  /*af80*/  BRA `(.L_x_88) ;  /* 0xffffffac00ac7947 */ /* 0x000fea000383ffff */
        .weak           $__internal_0_$__cuda_sm10x_tcgen05_guardrail_trap_col_being_dealloced_not_returned_by_alloc
        .type           $__internal_0_$__cuda_sm10x_tcgen05_guardrail_trap_col_being_dealloced_not_returned_by_alloc,@function
        .size           $__internal_0_$__cuda_sm10x_tcgen05_guardrail_trap_col_being_dealloced_not_returned_by_alloc,($__internal_1_$__cuda_sm10x_tcgen05_guardrail_trap_phase_invalid_during_alloc - $__internal_0_$__cuda_sm10x_tcgen05_guardrail_trap_col_being_dealloced_not_returned_by_alloc)
$__internal_0_$__cuda_sm10x_tcgen05_guardrail_trap_col_being_dealloced_not_returned_by_alloc:
[----:B------:R-:W-:Y:S05]  /*af90*/  BPT.TRAP 0x1 ;  /* 0x000000040000795c */ /* 0x000fea0000300000 */
[----:B------:R-:W-:-:S04]  /*afa0*/  HFMA2 R3, -RZ, RZ, 0, 0 ;  /* 0x00000000ff037431 */ /* 0x000fc800000001ff */
[----:B------:R-:W-:Y:S05]  /*afb0*/  RET.REL.NODEC R2 `(_ZN7cutlass13device_kernelINS_4gemm6kernel13GemmUniversalIN4cute5tupleIJiiiiEEENS1_10collective13CollectiveMmaINS1_35MainloopSm100TmaUmmaWarpSpecializedILi9ELi2ELi2ENS5_IJNS4_1CILi1EEESB_SB_EEEEENS5_IJNSA_ILi128EEENSA_ILi176EEENSA_ILi64EEEEEEaNS5_IJlSB_lEEEaSI_NS4_8TiledMMAINS4_8MMA_AtomIJNS4_15SM100_MMA_S8_SSIaaiLi128ELi176ELNS4_4UMMA5MajorE0ELSN_0ELNSM_8SaturateE0EEEEEENS4_6LayoutISC_NS5_IJNSA_ILi0EEESS_SS_EEEEENS5_IJNS4_10UnderscoreESV_SV_EEEEENS4_13SM90_TMA_LOADENS4_14ComposedLayoutINS4_7SwizzleILi2ELi4ELi3EEENS4_18smem_ptr_flag_bitsILi8EEENSR_INS5_IJNSA_ILi8EEESG_EEENS5_IJSG_SB_EEEEEEEvNS4_8identityESY_S18_vS19_EENS_8epilogue10collective18CollectiveEpilogueINS1B_23Sm100TmaWarpSpecializedILi1ELi1ELi176ELb0ELb0EEEJSH_NS5_IJNSR_ISE_SB_EENSR_ISF_SB_EEEEEaSI_aSI_NS1B_6fusion15FusionCallbacksIS1F_NS1J_17LinearCombinationIaiaiLNS_15FloatRoundStyleE2EEESH_S1I_JEEENS4_5SM1004TMEM4LOAD26SM100_TMEM_LOAD_32dp32b16xESY_NSZ_INS10_ILi0ELi4ELi3EEES13_NSR_INS5_IJS14_NSA_ILi16EEEEEENS5_IJS1U_SB_EEEEEEENS4_39AutoVectorizingCopyWithAssumedAlignmentILi128EEENS4_14SM90_TMA_STOREES1Y_S20_S20_EEEvvEEEEvNT_6ParamsE) ;  /* 0xffffff5002107950 */ /* 0x000fea0003c3ffff */
        .weak           $__internal_1_$__cuda_sm10x_tcgen05_guardrail_trap_phase_invalid_during_alloc
        .type           $__internal_1_$__cuda_sm10x_tcgen05_guardrail_trap_phase_invalid_during_alloc,@function
        .size           $__internal_1_$__cuda_sm10x_tcgen05_guardrail_trap_phase_invalid_during_alloc,($__internal_2_$__cuda_sm10x_tcgen05_guardrail_trap_unallocated_columns_being_dealloced - $__internal_1_$__cuda_sm10x_tcgen05_guardrail_trap_phase_invalid_during_alloc)
$__internal_1_$__cuda_sm10x_tcgen05_guardrail_trap_phase_invalid_during_alloc:
[----:B------:R-:W-:Y:S05]  /*afc0*/  BPT.TRAP 0x1 ;  /* 0x000000040000795c */ /* 0x000fea0000300000 */
[----:B------:R-:W-:-:S04]  /*afd0*/  MOV R3, 0x0 ;  /* 0x0000000000037802 */ /* 0x000fc80000000f00 */
[----:B------:R-:W-:Y:S05]  /*afe0*/  RET.REL.NODEC R2 `(_ZN7cutlass13device_kernelINS_4gemm6kernel13GemmUniversalIN4cute5tupleIJiiiiEEENS1_10collective13CollectiveMmaINS1_35MainloopSm100TmaUmmaWarpSpecializedILi9ELi2ELi2ENS5_IJNS4_1CILi1EEESB_SB_EEEEENS5_IJNSA_ILi128EEENSA_ILi176EEENSA_ILi64EEEEEEaNS5_IJlSB_lEEEaSI_NS4_8TiledMMAINS4_8MMA_AtomIJNS4_15SM100_MMA_S8_SSIaaiLi128ELi176ELNS4_4UMMA5MajorE0ELSN_0ELNSM_8SaturateE0EEEEEENS4_6LayoutISC_NS5_IJNSA_ILi0EEESS_SS_EEEEENS5_IJNS4_10UnderscoreESV_SV_EEEEENS4_13SM90_TMA_LOADENS4_14ComposedLayoutINS4_7SwizzleILi2ELi4ELi3EEENS4_18smem_ptr_flag_bitsILi8EEENSR_INS5_IJNSA_ILi8EEESG_EEENS5_IJSG_SB_EEEEEEEvNS4_8identityESY_S18_vS19_EENS_8epilogue10collective18CollectiveEpilogueINS1B_23Sm100TmaWarpSpecializedILi1ELi1ELi176ELb0ELb0EEEJSH_NS5_IJNSR_ISE_SB_EENSR_ISF_SB_EEEEEaSI_aSI_NS1B_6fusion15FusionCallbacksIS1F_NS1J_17LinearCombinationIaiaiLNS_15FloatRoundStyleE2EEESH_S1I_JEEENS4_5SM1004TMEM4LOAD26SM100_TMEM_LOAD_32dp32b16xESY_NSZ_INS10_ILi0ELi4ELi3EEES13_NSR_INS5_IJS14_NSA_ILi16EEEEEENS5_IJS1U_SB_EEEEEEENS4_39AutoVectorizingCopyWithAssumedAlignmentILi128EEENS4_14SM90_TMA_STOREES1Y_S20_S20_EEEvvEEEEvNT_6ParamsE) ;  /* 0xffffff5002047950 */ /* 0x000fea0003c3ffff */
        .weak           $__internal_2_$__cuda_sm10x_tcgen05_guardrail_trap_unallocated_columns_being_dealloced
        .type           $__internal_2_$__cuda_sm10x_tcgen05_guardrail_trap_unallocated_columns_being_dealloced,@function
        .size           $__internal_2_$__cuda_sm10x_tcgen05_guardrail_trap_unallocated_columns_being_dealloced,(.L_x_146 - $__internal_2_$__cuda_sm10x_tcgen05_guardrail_trap_unallocated_columns_being_dealloced)
$__internal_2_$__cuda_sm10x_tcgen05_guardrail_trap_unallocated_columns_being_dealloced:
[----:B------:R-:W-:Y:S05]  /*aff0*/  BPT.TRAP 0x1 ;  /* 0x000000040000795c */ /* 0x000fea0000300000 */
[----:B------:R-:W-:-:S04]  /*b000*/  HFMA2 R3, -RZ, RZ, 0, 0 ;  /* 0x00000000ff037431 */ /* 0x000fc800000001ff */
[----:B------:R-:W-:Y:S05]  /*b010*/  RET.REL.NODEC R2 `(_ZN7cutlass13device_kernelINS_4gemm6kernel13GemmUniversalIN4cute5tupleIJiiiiEEENS1_10collective13CollectiveMmaINS1_35MainloopSm100TmaUmmaWarpSpecializedILi9ELi2ELi2ENS5_IJNS4_1CILi1EEESB_SB_EEEEENS5_IJNSA_ILi128EEENSA_ILi176EEENSA_ILi64EEEEEEaNS5_IJlSB_lEEEaSI_NS4_8TiledMMAINS4_8MMA_AtomIJNS4_15SM100_MMA_S8_SSIaaiLi128ELi176ELNS4_4UMMA5MajorE0ELSN_0ELNSM_8SaturateE0EEEEEENS4_6LayoutISC_NS5_IJNSA_ILi0EEESS_SS_EEEEENS5_IJNS4_10UnderscoreESV_SV_EEEEENS4_13SM90_TMA_LOADENS4_14ComposedLayoutINS4_7SwizzleILi2ELi4ELi3EEENS4_18smem_ptr_flag_bitsILi8EEENSR_INS5_IJNSA_ILi8EEESG_EEENS5_IJSG_SB_EEEEEEEvNS4_8identityESY_S18_vS19_EENS_8epilogue10collective18CollectiveEpilogueINS1B_23Sm100TmaWarpSpecializedILi1ELi1ELi176ELb0ELb0EEEJSH_NS5_IJNSR_ISE_SB_EENSR_ISF_SB_EEEEEaSI_aSI_NS1B_6fusion15FusionCallbacksIS1F_NS1J_17LinearCombinationIaiaiLNS_15FloatRoundStyleE2EEESH_S1I_JEEENS4_5SM1004TMEM4LOAD26SM100_TMEM_LOAD_32dp32b16xESY_NSZ_INS10_ILi0ELi4ELi3EEES13_NSR_INS5_IJS14_NSA_ILi16EEEEEENS5_IJS1U_SB_EEEEEEENS4_39AutoVectorizingCopyWithAssumedAlignmentILi128EEENS4_14SM90_TMA_STOREES1Y_S20_S20_EEEvvEEEEvNT_6ParamsE) ;  /* 0xffffff4c02f87950 */ /* 0x000fea0003c3ffff */
.L_x_145:
[----:B------:R-:W-:-:S00]  /*b020*/  BRA `(.L_x_145) ;  /* 0xfffffffc00fc7947 */ /* 0x000fc0000383ffff */
[----:B------:R-:W-:-:S00]  /*b030*/  NOP ;  /* 0x0000000000007918 */ /* 0x000fc00000000000 */
        /* <DEDUP_REMOVED lines=12> */
.L_x_146:


//--------------------- .nv.global.init           --------------------------
	.section	.nv.global.init,"aw",@progbits
.nv.global.init:
	.type		$str$26,@object
	.size		$str$26,($str$25 - $str$26)
$str$26:
        /*0000*/ 	.byte	0x2f, 0x74, 0x6d, 0x70, 0x2f, 0x63, 0x75, 0x74, 0x6c, 0x61, 0x73, 0x73, 0x5f, 0x73, 0x77, 0x65
        /*0010*/ 	.byte	0x65, 0x70, 0x5f, 0x73, 0x72, 0x63, 0x2f, 0x69, 0x6e, 0x63, 0x6c, 0x75, 0x64, 0x65, 0x2f, 0x63
        /*0020*/ 	.byte	0x75, 0x74, 0x65, 0x2f, 0x61, 0x74, 0x6f, 0x6d, 0x2f, 0x63, 0x6f, 0x70, 0x79, 0x5f, 0x74, 0x72
        /*0030*/ 	.byte	0x61, 0x69, 0x74, 0x73, 0x5f, 0x73, 0x6d, 0x31, 0x30, 0x30, 0x2e, 0x68, 0x70, 0x70, 0x00
	.type		$str$25,@object
	.size		$str$25,(__unnamed_1 - $str$25)
$str$25:
        /*003f*/ 	.byte	0x28, 0x28, 0x75, 0x69, 0x6e, 0x74, 0x33, 0x32, 0x5f, 0x74, 0x28, 0x74, 0x68, 0x72, 0x65, 0x61
        /*004f*/ 	.byte	0x64, 0x49, 0x64, 0x78, 0x2e, 0x78, 0x29, 0x20, 0x2f, 0x20, 0x33, 0x32, 0x29, 0x20, 0x25, 0x20
        /*005f*/ 	.byte	0x34, 0x29, 0x20, 0x3d, 0x3d, 0x20, 0x28, 0x28, 0x28, 0x74, 0x6d, 0x65, 0x6d, 0x5f, 0x61, 0x64
        /*006f*/ 	.byte	0x64, 0x72, 0x20, 0x3e, 0x3e, 0x20, 0x31, 0x36, 0x29, 0x20, 0x2f, 0x20, 0x33, 0x32, 0x29, 0x20
        /*007f*/ 	.byte	0x25, 0x20, 0x34, 0x29, 0x00
	.type		__unnamed_1,@object
	.size		__unnamed_1,(.L_1 - __unnamed_1)
__unnamed_1:
        /* <DEDUP_REMOVED lines=37> */
        /*02d4*/ 	.byte	0x74, 0x65, 0x3a, 0x3a, 0x43, 0x3c, 0x30, 0x3e, 0x3e, 0x3e, 0x3e, 0x5d, 0x00
.L_1:


//--------------------- .nv.shared._ZN7cutlass13device_kernelINS_4gemm6kernel13GemmUniversalIN4cute5tupleIJiiiiEEENS1_10collective13CollectiveMmaINS1_35MainloopSm100TmaUmmaWarpSpecializedILi9ELi2ELi2ENS5_IJNS4_1CILi1EEESB_SB_EEEEENS5_IJNSA_ILi128EEENSA_ILi176EEENSA_ILi64EEEEEEaNS5_IJlSB_lEEEaSI_NS4_8TiledMMAINS4_8MMA_AtomIJNS4_15SM100_MMA_S8_SSIaaiLi128ELi176ELNS4_4UMMA5MajorE0ELSN_0ELNSM_8SaturateE0EEEEEENS4_6LayoutISC_NS5_IJNSA_ILi0EEESS_SS_EEEEENS5_IJNS4_10UnderscoreESV_SV_EEEEENS4_13SM90_TMA_LOADENS4_14ComposedLayoutINS4_7SwizzleILi2ELi4ELi3EEENS4_18smem_ptr_flag_bitsILi8EEENSR_INS5_IJNSA_ILi8EEESG_EEENS5_IJSG_SB_EEEEEEEvNS4_8identityESY_S18_vS19_EENS_8epilogue10collective18CollectiveEpilogueINS1B_23Sm100TmaWarpSpecializedILi1ELi1ELi176ELb0ELb0EEEJSH_NS5_IJNSR_ISE_SB_EENSR_ISF_SB_EEEEEaSI_aSI_NS1B_6fusion15FusionCallbacksIS1F_NS1J_17LinearCombinationIaiaiLNS_15FloatRoundStyleE2EEESH_S1I_JEEENS4_5SM1004TMEM4LOAD26SM100_TMEM_LOAD_32dp32b16xESY_NSZ_INS10_ILi0ELi4ELi3EEES13_NSR_INS5_IJS14_NSA_ILi16EEEEEENS5_IJS1U_SB_EEEEEEENS4_39AutoVectorizingCopyWithAssumedAlignmentILi128EEENS4_14SM90_TMA_STOREES1Y_S20_S20_EEEvvEEEEvNT_6ParamsE --------------------------
	.section	.nv.shared._ZN7cutlass13device_kernelINS_4gemm6kernel13GemmUniversalIN4cute5tupleIJiiiiEEENS1_10collective13CollectiveMmaINS1_35MainloopSm100TmaUmmaWarpSpecializedILi9ELi2ELi2ENS5_IJNS4_1CILi1EEESB_SB_EEEEENS5_IJNSA_ILi128EEENSA_ILi176EEENSA_ILi64EEEEEEaNS5_IJlSB_lEEEaSI_NS4_8TiledMMAINS4_8MMA_AtomIJNS4_15SM100_MMA_S8_SSIaaiLi128ELi176ELNS4_4UMMA5MajorE0ELSN_0ELNSM_8SaturateE0EEEEEENS4_6LayoutISC_NS5_IJNSA_ILi0EEESS_SS_EEEEENS5_IJNS4_10UnderscoreESV_SV_EEEEENS4_13SM90_TMA_LOADENS4_14ComposedLayoutINS4_7SwizzleILi2ELi4ELi3EEENS4_18smem_ptr_flag_bitsILi8EEENSR_INS5_IJNSA_ILi8EEESG_EEENS5_IJSG_SB_EEEEEEEvNS4_8identityESY_S18_vS19_EENS_8epilogue10collective18CollectiveEpilogueINS1B_23Sm100TmaWarpSpecializedILi1ELi1ELi176ELb0ELb0EEEJSH_NS5_IJNSR_ISE_SB_EENSR_ISF_SB_EEEEEaSI_aSI_NS1B_6fusion15FusionCallbacksIS1F_NS1J_17LinearCombinationIaiaiLNS_15FloatRoundStyleE2EEESH_S1I_JEEENS4_5SM1004TMEM4LOAD26SM100_TMEM_LOAD_32dp32b16xESY_NSZ_INS10_ILi0ELi4ELi3EEES13_NSR_INS5_IJS14_NSA_ILi16EEEEEENS5_IJS1U_SB_EEEEEEENS4_39AutoVectorizingCopyWithAssumedAlignmentILi128EEENS4_14SM90_TMA_STOREES1Y_S20_S20_EEEvvEEEEvNT_6ParamsE,"aw",@nobits
	.sectionflags	@""
	.align	16
	.zero		1024


//--------------------- .nv.shared.reserved.0     --------------------------
	.section	.nv.shared.reserved.0,"aw",@nobits
	.weak		__nv_reservedSMEM_offset_0_alias
	.size		__nv_reservedSMEM_offset_0_alias, 0, 64
	.other		__nv_reservedSMEM_offset_0_alias,@"STO_CUDA_RESERVED_SHARED STV_DEFAULT"
__nv_reservedSMEM_offset_0_alias:
	.zero		0
.nv.shared.reserved.0:
	.zero		64
	.weak		__nv_reservedSMEM_tcgen05_partition
	.type		__nv_reservedSMEM_tcgen05_partition,@object
	.size		__nv_reservedSMEM_tcgen05_partition,(.L_0 - __nv_reservedSMEM_tcgen05_partition)
__nv_reservedSMEM_tcgen05_partition:
	.zero		32
.L_0:


//--------------------- .nv.global                --------------------------
	.section	.nv.global,"aw",@nobits
.nv.global:
	.type		_ZN40_INTERNAL_da0e210c_4_k_cu_47925e07_226164cute1_E,@object
	.size		_ZN40_INTERNAL_da0e210c_4_k_cu_47925e07_226164cute1_E,(_ZN40_INTERNAL_da0e210c_4_k_cu_47925e07_226164cuda3std3__45__cpo6cbeginE - _ZN40_INTERNAL_da0e210c_4_k_cu_47925e07_226164cute1_E)
_ZN40_INTERNAL_da0e210c_4_k_cu_47925e07_226164cute1_E:
	.zero		1
	.type		_ZN40_INTERNAL_da0e210c_4_k_cu_47925e07_226164cuda3std3__45__cpo6cbeginE,@object
	.size		_ZN40_INTERNAL_da0e210c_4_k_cu_47925e07_226164cuda3std3__45__cpo6cbeginE,(_ZN40_INTERNAL_da0e210c_4_k_cu_47925e07_226164cuda3std3__48in_placeE - _ZN40_INTERNAL_da0e210c_4_k_cu_47925e07_226164cuda3std3__45__cpo6cbeginE)
_ZN40_INTERNAL_da0e210c_4_k_cu_47925e07_226164cuda3std3__45__cpo6cbeginE:
	.zero		1
	.type		_ZN40_INTERNAL_da0e210c_4_k_cu_47925e07_226164cuda3std3__48in_placeE,@object
	.size		_ZN40_INTERNAL_da0e210c_4_k_cu_47925e07_226164cuda3std3__48in_placeE,(_ZN40_INTERNAL_da0e210c_4_k_cu_47925e07_226164cuda3std6ranges3__45__cpo9iter_moveE - _ZN40_INTERNAL_da0e210c_4_k_cu_47925e07_226164cuda3std3__48in_placeE)
_ZN40_INTERNAL_da0e210c_4_k_cu_47925e07_226164cuda3std3__48in_placeE:
	.zero		1
	.type		_ZN40_INTERNAL_da0e210c_4_k_cu_47925e07_226164cuda3std6ranges3__45__cpo9iter_moveE,@object
	.size		_ZN40_INTERNAL_da0e210c_4_k_cu_47925e07_226164cuda3std6ranges3__45__cpo9iter_moveE,(_ZN40_INTERNAL_da0e210c_4_k_cu_47925e07_226164cuda3std3__45__cpo5beginE - _ZN40_INTERNAL_da0e210c_4_k_cu_47925e07_226164cuda3std6ranges3__45__cpo9iter_moveE)
_ZN40_INTERNAL_da0e210c_4_k_cu_47925e07_226164cuda3std6ranges3__45__cpo9iter_moveE:
	.zero		1
	.type		_ZN40_INTERNAL_da0e210c_4_k_cu_47925e07_226164cuda3std3__45__cpo5beginE,@object
	.size		_ZN40_INTERNAL_da0e210c_4_k_cu_47925e07_226164cuda3std3__45__cpo5beginE,(_ZN40_INTERNAL_da0e210c_4_k_cu_47925e07_226164cuda3std3__442_GLOBAL__N__da0e210c_4_k_cu_47925e07_226166ignoreE - _ZN40_INTERNAL_da0e210c_4_k_cu_47925e07_226164cuda3std3__45__cpo5beginE)
_ZN40_INTERNAL_da0e210c_4_k_cu_47925e07_226164cuda3std3__45__cpo5beginE:
	.zero		1
	.type		_ZN40_INTERNAL_da0e210c_4_k_cu_47925e07_226164cuda3std3__442_GLOBAL__N__da0e210c_4_k_cu_47925e07_226166ignoreE,@object
	.size		_ZN40_INTERNAL_da0e210c_4_k_cu_47925e07_226164cuda3std3__442_GLOBAL__N__da0e210c_4_k_cu_47925e07_226166ignoreE,(_ZN40_INTERNAL_da0e210c_4_k_cu_47925e07_226164cute7productE - _ZN40_INTERNAL_da0e210c_4_k_cu_47925e07_226164cuda3std3__442_GLOBAL__N__da0e210c_4_k_cu_47925e07_226166ignoreE)
_ZN40_INTERNAL_da0e210c_4_k_cu_47925e07_226164cuda3std3__442_GLOBAL__N__da0e210c_4_k_cu_47925e07_226166ignoreE:
	.zero		1
	.type		_ZN40_INTERNAL_da0e210c_4_k_cu_47925e07_226164cute7productE,@object
	.size		_ZN40_INTERNAL_da0e210c_4_k_cu_47925e07_226164cute7productE,(_ZN40_INTERNAL_da0e210c_4_k_cu_47925e07_226164cuda3std3__45__cpo3endE - _ZN40_INTERNAL_da0e210c_4_k_cu_47925e07_226164cute7productE)
_ZN40_INTERNAL_da0e210c_4_k_cu_47925e07_226164cute7productE:
	.zero		1
	.type		_ZN40_INTERNAL_da0e210c_4_k_cu_47925e07_226164cuda3std3__45__cpo3endE,@object
	.size		_ZN40_INTERNAL_da0e210c_4_k_cu_47925e07_226164cuda3std3__45__cpo3endE,(_ZN40_INTERNAL_da0e210c_4_k_cu_47925e07_226164cuda3std3__419piecewise_constructE - _ZN40_INTERNAL_da0e210c_4_k_cu_47925e07_226164cuda3std3__45__cpo3endE)
_ZN40_INTERNAL_da0e210c_4_k_cu_47925e07_226164cuda3std3__45__cpo3endE:
	.zero		1
	.type		_ZN40_INTERNAL_da0e210c_4_k_cu_47925e07_226164cuda3std3__419piecewise_constructE,@object
	.size		_ZN40_INTERNAL_da0e210c_4_k_cu_47925e07_226164cuda3std3__419piecewise_constructE,(_ZN40_INTERNAL_da0e210c_4_k_cu_47925e07_226164cuda3std3__45__cpo4cendE - _ZN40_INTERNAL_da0e210c_4_k_cu_47925e07_226164cuda3std3__419piecewise_constructE)
_ZN40_INTERNAL_da0e210c_4_k_cu_47925e07_226164cuda3std3__419piecewise_constructE:
	.zero		1
	.type		_ZN40_INTERNAL_da0e210c_4_k_cu_47925e07_226164cuda3std3__45__cpo4cendE,@object
	.size		_ZN40_INTERNAL_da0e210c_4_k_cu_47925e07_226164cuda3std3__45__cpo4cendE,(_ZN40_INTERNAL_da0e210c_4_k_cu_47925e07_226164cuda3std6ranges3__45__cpo4swapE - _ZN40_INTERNAL_da0e210c_4_k_cu_47925e07_226164cuda3std3__45__cpo4cendE)
_ZN40_INTERNAL_da0e210c_4_k_cu_47925e07_226164cuda3std3__45__cpo4cendE:
	.zero		1
	.type		_ZN40_INTERNAL_da0e210c_4_k_cu_47925e07_226164cuda3std6ranges3__45__cpo4swapE,@object
	.size		_ZN40_INTERNAL_da0e210c_4_k_cu_47925e07_226164cuda3std6ranges3__45__cpo4swapE,(.L_9 - _ZN40_INTERNAL_da0e210c_4_k_cu_47925e07_226164cuda3std6ranges3__45__cpo4swapE)
_ZN40_INTERNAL_da0e210c_4_k_cu_47925e07_226164cuda3std6ranges3__45__cpo4swapE:
	.zero		1
.L_9:


//--------------------- .nv.constant0._ZN7cutlass13device_kernelINS_4gemm6kernel13GemmUniversalIN4cute5tupleIJiiiiEEENS1_10collective13CollectiveMmaINS1_35MainloopSm100TmaUmmaWarpSpecializedILi9ELi2ELi2ENS5_IJNS4_1CILi1EEESB_SB_EEEEENS5_IJNSA_ILi128EEENSA_ILi176EEENSA_ILi64EEEEEEaNS5_IJlSB_lEEEaSI_NS4_8TiledMMAINS4_8MMA_AtomIJNS4_15SM100_MMA_S8_SSIaaiLi128ELi176ELNS4_4UMMA5MajorE0ELSN_0ELNSM_8SaturateE0EEEEEENS4_6LayoutISC_NS5_IJNSA_ILi0EEESS_SS_EEEEENS5_IJNS4_10UnderscoreESV_SV_EEEEENS4_13SM90_TMA_LOADENS4_14ComposedLayoutINS4_7SwizzleILi2ELi4ELi3EEENS4_18smem_ptr_flag_bitsILi8EEENSR_INS5_IJNSA_ILi8EEESG_EEENS5_IJSG_SB_EEEEEEEvNS4_8identityESY_S18_vS19_EENS_8epilogue10collective18CollectiveEpilogueINS1B_23Sm100TmaWarpSpecializedILi1ELi1ELi176ELb0ELb0EEEJSH_NS5_IJNSR_ISE_SB_EENSR_ISF_SB_EEEEEaSI_aSI_NS1B_6fusion15FusionCallbacksIS1F_NS1J_17LinearCombinationIaiaiLNS_15FloatRoundStyleE2EEESH_S1I_JEEENS4_5SM1004TMEM4LOAD26SM100_TMEM_LOAD_32dp32b16xESY_NSZ_INS10_ILi0ELi4ELi3EEES13_NSR_INS5_IJS14_NSA_ILi16EEEEEENS5_IJS1U_SB_EEEEEEENS4_39AutoVectorizingCopyWithAssumedAlignmentILi128EEENS4_14SM90_TMA_STOREES1Y_S20_S20_EEEvvEEEEvNT_6ParamsE --------------------------
	.section	.nv.constant0._ZN7cutlass13device_kernelINS_4gemm6kernel13GemmUniversalIN4cute5tupleIJiiiiEEENS1_10collective13CollectiveMmaINS1_35MainloopSm100TmaUmmaWarpSpecializedILi9ELi2ELi2ENS5_IJNS4_1CILi1EEESB_SB_EEEEENS5_IJNSA_ILi128EEENSA_ILi176EEENSA_ILi64EEEEEEaNS5_IJlSB_lEEEaSI_NS4_8TiledMMAINS4_8MMA_AtomIJNS4_15SM100_MMA_S8_SSIaaiLi128ELi176ELNS4_4UMMA5MajorE0ELSN_0ELNSM_8SaturateE0EEEEEENS4_6LayoutISC_NS5_IJNSA_ILi0EEESS_SS_EEEEENS5_IJNS4_10UnderscoreESV_SV_EEEEENS4_13SM90_TMA_LOADENS4_14ComposedLayoutINS4_7SwizzleILi2ELi4ELi3EEENS4_18smem_ptr_flag_bitsILi8EEENSR_INS5_IJNSA_ILi8EEESG_EEENS5_IJSG_SB_EEEEEEEvNS4_8identityESY_S18_vS19_EENS_8epilogue10collective18CollectiveEpilogueINS1B_23Sm100TmaWarpSpecializedILi1ELi1ELi176ELb0ELb0EEEJSH_NS5_IJNSR_ISE_SB_EENSR_ISF_SB_EEEEEaSI_aSI_NS1B_6fusion15FusionCallbacksIS1F_NS1J_17LinearCombinationIaiaiLNS_15FloatRoundStyleE2EEESH_S1I_JEEENS4_5SM1004TMEM4LOAD26SM100_TMEM_LOAD_32dp32b16xESY_NSZ_INS10_ILi0ELi4ELi3EEES13_NSR_INS5_IJS14_NSA_ILi16EEEEEENS5_IJS1U_SB_EEEEEEENS4_39AutoVectorizingCopyWithAssumedAlignmentILi128EEENS4_14SM90_TMA_STOREES1Y_S20_S20_EEEvvEEEEvNT_6ParamsE,"a",@progbits
	.sectionflags	@""
	.align	4
.nv.constant0._ZN7cutlass13device_kernelINS_4gemm6kernel13GemmUniversalIN4cute5tupleIJiiiiEEENS1_10collective13CollectiveMmaINS1_35MainloopSm100TmaUmmaWarpSpecializedILi9ELi2ELi2ENS5_IJNS4_1CILi1EEESB_SB_EEEEENS5_IJNSA_ILi128EEENSA_ILi176EEENSA_ILi64EEEEEEaNS5_IJlSB_lEEEaSI_NS4_8TiledMMAINS4_8MMA_AtomIJNS4_15SM100_MMA_S8_SSIaaiLi128ELi176ELNS4_4UMMA5MajorE0ELSN_0ELNSM_8SaturateE0EEEEEENS4_6LayoutISC_NS5_IJNSA_ILi0EEESS_SS_EEEEENS5_IJNS4_10UnderscoreESV_SV_EEEEENS4_13SM90_TMA_LOADENS4_14ComposedLayoutINS4_7SwizzleILi2ELi4ELi3EEENS4_18smem_ptr_flag_bitsILi8EEENSR_INS5_IJNSA_ILi8EEESG_EEENS5_IJSG_SB_EEEEEEEvNS4_8identityESY_S18_vS19_EENS_8epilogue10collective18CollectiveEpilogueINS1B_23Sm100TmaWarpSpecializedILi1ELi1ELi176ELb0ELb0EEEJSH_NS5_IJNSR_ISE_SB_EENSR_ISF_SB_EEEEEaSI_aSI_NS1B_6fusion15FusionCallbacksIS1F_NS1J_17LinearCombinationIaiaiLNS_15FloatRoundStyleE2EEESH_S1I_JEEENS4_5SM1004TMEM4LOAD26SM100_TMEM_LOAD_32dp32b16xESY_NSZ_INS10_ILi0ELi4ELi3EEES13_NSR_INS5_IJS14_NSA_ILi16EEEEEENS5_IJS1U_SB_EEEEEEENS4_39AutoVectorizingCopyWithAssumedAlignmentILi128EEENS4_14SM90_TMA_STOREES1Y_S20_S20_EEEvvEEEEvNT_6ParamsE:
	.zero		2944


//--------------------- SYMBOLS --------------------------

	.type		.nv.reservedSmem.offset0,@object
	.size		.nv.reservedSmem.offset0,0x4
	.type		.nv.reservedSmem.cap,@object
	.size		.nv.reservedSmem.cap,0x4
	.type		__assertfail,@function
